	.target	sm_100a

	.elftype	@"ET_EXEC"


//--------------------- .note.nv.tkinfo           --------------------------
	.section	.note.nv.tkinfo,"",@"SHT_NOTE"
	.sectionflags	@"SHF_NOTE_NV_TKINFO"
	.tkinfo
        /*0018*/ 	.word	0x00000002
        /*0030*/ 	.string	""
        /*0030*/ 	.string	"ptxas"
        /*0030*/ 	.string	"Cuda compilation tools, release 13.0, V13.0.88"
        /*0030*/ 	.string	"Build cuda_13.0.r13.0/compiler.36424714_0"
        /*0030*/ 	.string	"-arch sm_100a -m 64 "



//--------------------- .note.nv.cuinfo           --------------------------
	.section	.note.nv.cuinfo,"",@"SHT_NOTE"
	.sectionflags	@"SHF_NOTE_NV_CUINFO"
        /*0018*/ 	.short	0x0002
        /*001a*/ 	.short	0x0064
        /*001c*/ 	.short	0x0082
	.zero		2


//--------------------- .nv.info                  --------------------------
	.section	.nv.info,"",@"SHT_CUDA_INFO"
	.align	4


	//----- nvinfo : EIATTR_REGCOUNT
	.align		4
        /*0000*/ 	.byte	0x04, 0x2f
        /*0002*/ 	.short	(.L_20 - .L_19)
	.align		4
.L_19:
        /*0004*/ 	.word	index@(_ZN7cutlass13device_kernelINS_4gemm6kernel13GemmUniversalIN4cute5tupleIJiiiiEEENS1_10collective13CollectiveMmaINS1_35MainloopSm100TmaUmmaWarpSpecializedILi3ELi2ELi2ENS5_IJNS4_1CILi1EEESB_SB_EEEEENS5_IJNSA_ILi128EEENSA_ILi256EEESE_EEEaNS5_IJlSB_lEEEaSH_NS4_8TiledMMAINS4_8MMA_AtomIJNS4_15SM100_MMA_S8_SSIaaiLi128ELi256ELNS4_4UMMA5MajorE0ELSM_0ELNSL_8SaturateE0EEEEEENS4_6LayoutISC_NS5_IJNSA_ILi0EEESR_SR_EEEEENS5_IJNS4_10UnderscoreESU_SU_EEEEENS4_13SM90_TMA_LOADENS4_14ComposedLayoutINS4_7SwizzleILi3ELi4ELi3EEENS4_18smem_ptr_flag_bitsILi8EEENSQ_INS5_IJNSA_ILi8EEESE_EEENS5_IJSE_SB_EEEEEEEvNS4_8identityESX_S17_vS18_EENS_8epilogue10collective18CollectiveEpilogueINS1A_23Sm100TmaWarpSpecializedILi4ELi2ELi64ELb0ELb0EEEJSG_NS5_IJNSQ_ISE_SB_EENSQ_INSA_ILi64EEESB_EEEEEaSH_aSH_NS1A_6fusion15FusionCallbacksIS1E_NS1J_17LinearCombinationIaiaiLNS_15FloatRoundStyleE2EEESG_S1I_JEEENS4_5SM1004TMEM4LOAD26SM100_TMEM_LOAD_32dp32b64xESX_NSY_INSZ_ILi2ELi4ELi3EEES12_NSQ_INS5_IJS13_S1G_EEENS5_IJS1G_SB_EEEEEEENS4_39AutoVectorizingCopyWithAssumedAlignmentILi128EEENS4_14SM90_TMA_STOREES1X_S1Z_S1Z_EEEvvEEEEvNT_6ParamsE)
        /*0008*/ 	.word	0x000000af


	//----- nvinfo : EIATTR_FRAME_SIZE
	.align		4
.L_20:
        /*000c*/ 	.byte	0x04, 0x11
        /*000e*/ 	.short	(.L_22 - .L_21)
	.align		4
.L_21:
        /*0010*/ 	.word	index@($__internal_2_$__cuda_sm10x_tcgen05_guardrail_trap_unallocated_columns_being_dealloced)
        /*0014*/ 	.word	0x00000000


	//----- nvinfo : EIATTR_FRAME_SIZE
	.align		4
.L_22:
        /*0018*/ 	.byte	0x04, 0x11
        /*001a*/ 	.short	(.L_24 - .L_23)
	.align		4
.L_23:
        /*001c*/ 	.word	index@($__internal_1_$__cuda_sm10x_tcgen05_guardrail_trap_phase_invalid_during_alloc)
        /*0020*/ 	.word	0x00000000


	//----- nvinfo : EIATTR_FRAME_SIZE
	.align		4
.L_24:
        /*0024*/ 	.byte	0x04, 0x11
        /*0026*/ 	.short	(.L_26 - .L_25)
	.align		4
.L_25:
        /*0028*/ 	.word	index@($__internal_0_$__cuda_sm10x_tcgen05_guardrail_trap_col_being_dealloced_not_returned_by_alloc)
        /*002c*/ 	.word	0x00000000


	//----- nvinfo : EIATTR_FRAME_SIZE
	.align		4
.L_26:
        /*0030*/ 	.byte	0x04, 0x11
        /*0032*/ 	.short	(.L_28 - .L_27)
	.align		4
.L_27:
        /*0034*/ 	.word	index@(_ZN7cutlass13device_kernelINS_4gemm6kernel13GemmUniversalIN4cute5tupleIJiiiiEEENS1_10collective13CollectiveMmaINS1_35MainloopSm100TmaUmmaWarpSpecializedILi3ELi2ELi2ENS5_IJNS4_1CILi1EEESB_SB_EEEEENS5_IJNSA_ILi128EEENSA_ILi256EEESE_EEEaNS5_IJlSB_lEEEaSH_NS4_8TiledMMAINS4_8MMA_AtomIJNS4_15SM100_MMA_S8_SSIaaiLi128ELi256ELNS4_4UMMA5MajorE0ELSM_0ELNSL_8SaturateE0EEEEEENS4_6LayoutISC_NS5_IJNSA_ILi0EEESR_SR_EEEEENS5_IJNS4_10UnderscoreESU_SU_EEEEENS4_13SM90_TMA_LOADENS4_14ComposedLayoutINS4_7SwizzleILi3ELi4ELi3EEENS4_18smem_ptr_flag_bitsILi8EEENSQ_INS5_IJNSA_ILi8EEESE_EEENS5_IJSE_SB_EEEEEEEvNS4_8identityESX_S17_vS18_EENS_8epilogue10collective18CollectiveEpilogueINS1A_23Sm100TmaWarpSpecializedILi4ELi2ELi64ELb0ELb0EEEJSG_NS5_IJNSQ_ISE_SB_EENSQ_INSA_ILi64EEESB_EEEEEaSH_aSH_NS1A_6fusion15FusionCallbacksIS1E_NS1J_17LinearCombinationIaiaiLNS_15FloatRoundStyleE2EEESG_S1I_JEEENS4_5SM1004TMEM4LOAD26SM100_TMEM_LOAD_32dp32b64xESX_NSY_INSZ_ILi2ELi4ELi3EEES12_NSQ_INS5_IJS13_S1G_EEENS5_IJS1G_SB_EEEEEEENS4_39AutoVectorizingCopyWithAssumedAlignmentILi128EEENS4_14SM90_TMA_STOREES1X_S1Z_S1Z_EEEvvEEEEvNT_6ParamsE)
        /*0038*/ 	.word	0x00000000


	//----- nvinfo : EIATTR_MIN_STACK_SIZE
	.align		4
.L_28:
        /*003c*/ 	.byte	0x04, 0x12
        /*003e*/ 	.short	(.L_30 - .L_29)
	.align		4
.L_29:
        /*0040*/ 	.word	index@(_ZN7cutlass13device_kernelINS_4gemm6kernel13GemmUniversalIN4cute5tupleIJiiiiEEENS1_10collective13CollectiveMmaINS1_35MainloopSm100TmaUmmaWarpSpecializedILi3ELi2ELi2ENS5_IJNS4_1CILi1EEESB_SB_EEEEENS5_IJNSA_ILi128EEENSA_ILi256EEESE_EEEaNS5_IJlSB_lEEEaSH_NS4_8TiledMMAINS4_8MMA_AtomIJNS4_15SM100_MMA_S8_SSIaaiLi128ELi256ELNS4_4UMMA5MajorE0ELSM_0ELNSL_8SaturateE0EEEEEENS4_6LayoutISC_NS5_IJNSA_ILi0EEESR_SR_EEEEENS5_IJNS4_10UnderscoreESU_SU_EEEEENS4_13SM90_TMA_LOADENS4_14ComposedLayoutINS4_7SwizzleILi3ELi4ELi3EEENS4_18smem_ptr_flag_bitsILi8EEENSQ_INS5_IJNSA_ILi8EEESE_EEENS5_IJSE_SB_EEEEEEEvNS4_8identityESX_S17_vS18_EENS_8epilogue10collective18CollectiveEpilogueINS1A_23Sm100TmaWarpSpecializedILi4ELi2ELi64ELb0ELb0EEEJSG_NS5_IJNSQ_ISE_SB_EENSQ_INSA_ILi64EEESB_EEEEEaSH_aSH_NS1A_6fusion15FusionCallbacksIS1E_NS1J_17LinearCombinationIaiaiLNS_15FloatRoundStyleE2EEESG_S1I_JEEENS4_5SM1004TMEM4LOAD26SM100_TMEM_LOAD_32dp32b64xESX_NSY_INSZ_ILi2ELi4ELi3EEES12_NSQ_INS5_IJS13_S1G_EEENS5_IJS1G_SB_EEEEEEENS4_39AutoVectorizingCopyWithAssumedAlignmentILi128EEENS4_14SM90_TMA_STOREES1X_S1Z_S1Z_EEEvvEEEEvNT_6ParamsE)
        /*0044*/ 	.word	0x00000000
.L_30:


//--------------------- .nv.compat                --------------------------
	.section	.nv.compat,"",@"SHT_CUDA_COMPAT_INFO"
	.align	4
        /*0000*/ 	.byte	0x02, 0x09, 0x01, 0x00, 0x02, 0x02, 0x03, 0x00, 0x02, 0x05, 0x06, 0x00, 0x03, 0x07, 0x01, 0x01
        /*0010*/ 	.byte	0x02, 0x03, 0x01, 0x00, 0x02, 0x06, 0x01, 0x00, 0x04, 0x0b, 0x08, 0x00, 0x01, 0x00, 0x00, 0x00
        /*0020*/ 	.byte	0x00, 0x00, 0x00, 0x00


//--------------------- .nv.info._ZN7cutlass13device_kernelINS_4gemm6kernel13GemmUniversalIN4cute5tupleIJiiiiEEENS1_10collective13CollectiveMmaINS1_35MainloopSm100TmaUmmaWarpSpecializedILi3ELi2ELi2ENS5_IJNS4_1CILi1EEESB_SB_EEEEENS5_IJNSA_ILi128EEENSA_ILi256EEESE_EEEaNS5_IJlSB_lEEEaSH_NS4_8TiledMMAINS4_8MMA_AtomIJNS4_15SM100_MMA_S8_SSIaaiLi128ELi256ELNS4_4UMMA5MajorE0ELSM_0ELNSL_8SaturateE0EEEEEENS4_6LayoutISC_NS5_IJNSA_ILi0EEESR_SR_EEEEENS5_IJNS4_10UnderscoreESU_SU_EEEEENS4_13SM90_TMA_LOADENS4_14ComposedLayoutINS4_7SwizzleILi3ELi4ELi3EEENS4_18smem_ptr_flag_bitsILi8EEENSQ_INS5_IJNSA_ILi8EEESE_EEENS5_IJSE_SB_EEEEEEEvNS4_8identityESX_S17_vS18_EENS_8epilogue10collective18CollectiveEpilogueINS1A_23Sm100TmaWarpSpecializedILi4ELi2ELi64ELb0ELb0EEEJSG_NS5_IJNSQ_ISE_SB_EENSQ_INSA_ILi64EEESB_EEEEEaSH_aSH_NS1A_6fusion15FusionCallbacksIS1E_NS1J_17LinearCombinationIaiaiLNS_15FloatRoundStyleE2EEESG_S1I_JEEENS4_5SM1004TMEM4LOAD26SM100_TMEM_LOAD_32dp32b64xESX_NSY_INSZ_ILi2ELi4ELi3EEES12_NSQ_INS5_IJS13_S1G_EEENS5_IJS1G_SB_EEEEEEENS4_39AutoVectorizingCopyWithAssumedAlignmentILi128EEENS4_14SM90_TMA_STOREES1X_S1Z_S1Z_EEEvvEEEEvNT_6ParamsE --------------------------
	.section	.nv.info._ZN7cutlass13device_kernelINS_4gemm6kernel13GemmUniversalIN4cute5tupleIJiiiiEEENS1_10collective13CollectiveMmaINS1_35MainloopSm100TmaUmmaWarpSpecializedILi3ELi2ELi2ENS5_IJNS4_1CILi1EEESB_SB_EEEEENS5_IJNSA_ILi128EEENSA_ILi256EEESE_EEEaNS5_IJlSB_lEEEaSH_NS4_8TiledMMAINS4_8MMA_AtomIJNS4_15SM100_MMA_S8_SSIaaiLi128ELi256ELNS4_4UMMA5MajorE0ELSM_0ELNSL_8SaturateE0EEEEEENS4_6LayoutISC_NS5_IJNSA_ILi0EEESR_SR_EEEEENS5_IJNS4_10UnderscoreESU_SU_EEEEENS4_13SM90_TMA_LOADENS4_14ComposedLayoutINS4_7SwizzleILi3ELi4ELi3EEENS4_18smem_ptr_flag_bitsILi8EEENSQ_INS5_IJNSA_ILi8EEESE_EEENS5_IJSE_SB_EEEEEEEvNS4_8identityESX_S17_vS18_EENS_8epilogue10collective18CollectiveEpilogueINS1A_23Sm100TmaWarpSpecializedILi4ELi2ELi64ELb0ELb0EEEJSG_NS5_IJNSQ_ISE_SB_EENSQ_INSA_ILi64EEESB_EEEEEaSH_aSH_NS1A_6fusion15FusionCallbacksIS1E_NS1J_17LinearCombinationIaiaiLNS_15FloatRoundStyleE2EEESG_S1I_JEEENS4_5SM1004TMEM4LOAD26SM100_TMEM_LOAD_32dp32b64xESX_NSY_INSZ_ILi2ELi4ELi3EEES12_NSQ_INS5_IJS13_S1G_EEENS5_IJS1G_SB_EEEEEEENS4_39AutoVectorizingCopyWithAssumedAlignmentILi128EEENS4_14SM90_TMA_STOREES1X_S1Z_S1Z_EEEvvEEEEvNT_6ParamsE,"",@"SHT_CUDA_INFO"
	.sectionflags	@""
	.align	4


	//----- nvinfo : EIATTR_CUDA_API_VERSION
	.align		4
        /*0000*/ 	.byte	0x04, 0x37
        /*0002*/ 	.short	(.L_32 - .L_31)
.L_31:
        /*0004*/ 	.word	0x00000082


	//----- nvinfo : EIATTR_KPARAM_INFO
	.align		4
.L_32:
        /*0008*/ 	.byte	0x04, 0x17
        /*000a*/ 	.short	(.L_34 - .L_33)
.L_33:
        /*000c*/ 	.word	0x00000000
        /*0010*/ 	.short	0x0000
        /*0012*/ 	.short	0x0000
        /*0014*/ 	.byte	0x00, 0xf0, 0x01, 0x20


	//----- nvinfo : EIATTR_AT_ENTRY_FRAGMENTS
	.align		4
.L_34:
        /*0018*/ 	.byte	0x04, 0x4f
        /*001a*/ 	.short	(.L_36 - .L_35)


	//   ....[0]....
.L_35:
        /*001c*/ 	.word	0x00000006


	//----- nvinfo : EIATTR_RESERVED_SMEM_USED
	.align		4
.L_36:
        /*0020*/ 	.byte	0x01, 0x41
	.zero		2


	//----- nvinfo : EIATTR_SPARSE_MMA_MASK
	.align		4
        /*0024*/ 	.byte	0x03, 0x50
        /*0026*/ 	.short	0x0000


	//----- nvinfo : EIATTR_TCGEN05_1CTA_USED
	.align		4
        /*0028*/ 	.byte	0x01, 0x51
	.zero		2


	//----- nvinfo : EIATTR_MAXREG_COUNT
	.align		4
        /*002c*/ 	.byte	0x03, 0x1b
        /*002e*/ 	.short	0x00ff


	//----- nvinfo : EIATTR_NUM_BARRIERS
	.align		4
        /*0030*/ 	.byte	0x02, 0x4c
        /*0032*/ 	.byte	0x07
	.zero		1


	//----- nvinfo : EIATTR_EXTERNS
	.align		4
        /*0034*/ 	.byte	0x04, 0x0f
        /*0036*/ 	.short	(.L_38 - .L_37)


	//   ....[0]....
	.align		4
.L_37:
        /*0038*/ 	.word	index@(__assertfail)


	//----- nvinfo : EIATTR_MERCURY_ISA_VERSION
	.align		4
.L_38:
        /*003c*/ 	.byte	0x03, 0x5f
        /*003e*/ 	.short	0x0101


	//----- nvinfo : EIATTR_INT_WARP_WIDE_INSTR_OFFSETS
	.align		4
        /*0040*/ 	.byte	0x04, 0x31
        /*0042*/ 	.short	(.L_40 - .L_39)


	//   ....[0]....
.L_39:
        /*0044*/ 	.word	0x00001d90


	//   ....[1]....
        /*0048*/ 	.word	0x00003630


	//   ....[2]....
        /*004c*/ 	.word	0x00003650


	//   ....[3]....
        /*0050*/ 	.word	0x00003680


	//   ....[4]....
        /*0054*/ 	.word	0x00003fc0


	//   ....[5]....
        /*0058*/ 	.word	0x00004030


	//   ....[6]....
        /*005c*/ 	.word	0x00004110


	//   ....[7]....
        /*0060*/ 	.word	0x00004190


	//   ....[8]....
        /*0064*/ 	.word	0x000042a0


	//   ....[9]....
        /*0068*/ 	.word	0x00004330


	//   ....[10]....
        /*006c*/ 	.word	0x00004510


	//   ....[11]....
        /*0070*/ 	.word	0x00004670


	//----- nvinfo : EIATTR_COOP_GROUP_MASK_REGIDS
	.align		4
.L_40:
        /*0074*/ 	.byte	0x04, 0x29
        /*0076*/ 	.short	(.L_42 - .L_41)


	//   ....[0]....
.L_41:
        /*0078*/ 	.word	0xffffffff


	//   ....[1]....
        /*007c*/ 	.word	0xffffffff


	//   ....[2]....
        /*0080*/ 	.word	0xffffffff


	//   ....[3]....
        /*0084*/ 	.word	0xffffffff


	//   ....[4]....
        /*0088*/ 	.word	0xffffffff


	//   ....[5]....
        /*008c*/ 	.word	0xffffffff


	//   ....[6]....
        /*0090*/ 	.word	0xffffffff


	//   ....[7]....
        /*0094*/ 	.word	0xffffffff


	//   ....[8]....
        /*0098*/ 	.word	0xffffffff


	//   ....[9]....
        /*009c*/ 	.word	0xffffffff


	//   ....[10]....
        /*00a0*/ 	.word	0xffffffff


	//   ....[11]....
        /*00a4*/ 	.word	0xffffffff


	//   ....[12]....
        /*00a8*/ 	.word	0xffffffff


	//----- nvinfo : EIATTR_COOP_GROUP_INSTR_OFFSETS
	.align		4
.L_42:
        /*00ac*/ 	.byte	0x04, 0x28
        /*00ae*/ 	.short	(.L_44 - .L_43)


	//   ....[0]....
.L_43:
        /*00b0*/ 	.word	0x00000090


	//   ....[1]....
        /*00b4*/ 	.word	0x000004d0


	//   ....[2]....
        /*00b8*/ 	.word	0x00000620


	//   ....[3]....
        /*00bc*/ 	.word	0x000007c0


	//   ....[4]....
        /*00c0*/ 	.word	0x000008c0


	//   ....[5]....
        /*00c4*/ 	.word	0x00000a30


	//   ....[6]....
        /*00c8*/ 	.word	0x00000b90


	//   ....[7]....
        /*00cc*/ 	.word	0x00001c70


	//   ....[8]....
        /*00d0*/ 	.word	0x000029c0


	//   ....[9]....
        /*00d4*/ 	.word	0x00002bd0


	//   ....[10]....
        /*00d8*/ 	.word	0x00002c00


	//   ....[11]....
        /*00dc*/ 	.word	0x00003510


	//   ....[12]....
        /*00e0*/ 	.word	0x00003740


	//----- nvinfo : EIATTR_VRC_CTA_INIT_COUNT
	.align		4
.L_44:
        /*00e4*/ 	.byte	0x02, 0x4a
        /*00e6*/ 	.byte	0x80
	.zero		1


	//----- nvinfo : EIATTR_SYSCALL_OFFSETS
	.align		4
        /*00e8*/ 	.byte	0x04, 0x46
        /*00ea*/ 	.short	(.L_46 - .L_45)


	//   ....[0]....
.L_45:
        /*00ec*/ 	.word	0x000050f0


	//   ....[1]....
        /*00f0*/ 	.word	0x00005230


	//   ....[2]....
        /*00f4*/ 	.word	0x00005a90


	//   ....[3]....
        /*00f8*/ 	.word	0x00007090


	//   ....[4]....
        /*00fc*/ 	.word	0x00008630


	//   ....[5]....
        /*0100*/ 	.word	0x00009c00


	//----- nvinfo : EIATTR_MBARRIER_INSTR_OFFSETS
	.align		4
.L_46:
        /*0104*/ 	.byte	0x04, 0x39
        /*0106*/ 	.short	(.L_48 - .L_47)


	//   ....[0]....
.L_47:
        /*0108*/ 	.word	0x000005b0
        /*010c*/ 	.word	0x000000ff
        /*0110*/ 	.word	0x00000000
        /*0114*/ 	.short	0x0100
        /*0116*/ 	.byte	0x05
	.zero		1


	//   ....[1]....
        /*0118*/ 	.word	0x000005c0
        /*011c*/ 	.word	0x000000ff
        /*0120*/ 	.word	0x00000018
        /*0124*/ 	.short	0x0100
        /*0126*/ 	.byte	0x05
	.zero		1


	//   ....[2]....
        /*0128*/ 	.word	0x000005d0
        /*012c*/ 	.word	0x000000ff
        /*0130*/ 	.word	0x00000008
        /*0134*/ 	.short	0x0100
        /*0136*/ 	.byte	0x05
	.zero		1


	//   ....[3]....
        /*0138*/ 	.word	0x000005e0
        /*013c*/ 	.word	0x000000ff
        /*0140*/ 	.word	0x00000020
        /*0144*/ 	.short	0x0100
        /*0146*/ 	.byte	0x05
	.zero		1


	//   ....[4]....
        /*0148*/ 	.word	0x000005f0
        /*014c*/ 	.word	0x000000ff
        /*0150*/ 	.word	0x00000010
        /*0154*/ 	.short	0x0100
        /*0156*/ 	.byte	0x05
	.zero		1


	//   ....[5]....
        /*0158*/ 	.word	0x00000600
        /*015c*/ 	.word	0x000000ff
        /*0160*/ 	.word	0x00000028
        /*0164*/ 	.short	0x0100
        /*0166*/ 	.byte	0x05
	.zero		1


	//   ....[6]....
        /*0168*/ 	.word	0x00000730
        /*016c*/ 	.word	0x000000ff
        /*0170*/ 	.word	0x00000030
        /*0174*/ 	.short	0x0100
        /*0176*/ 	.byte	0x07
	.zero		1


	//   ....[7]....
        /*0178*/ 	.word	0x00000740
        /*017c*/ 	.word	0x000000ff
        /*0180*/ 	.word	0x00000050
        /*0184*/ 	.short	0x0100
        /*0186*/ 	.byte	0x07
	.zero		1


	//   ....[8]....
        /*0188*/ 	.word	0x00000750
        /*018c*/ 	.word	0x000000ff
        /*0190*/ 	.word	0x00000038
        /*0194*/ 	.short	0x0100
        /*0196*/ 	.byte	0x07
	.zero		1


	//   ....[9]....
        /*0198*/ 	.word	0x00000760
        /*019c*/ 	.word	0x000000ff
        /*01a0*/ 	.word	0x00000058
        /*01a4*/ 	.short	0x0100
        /*01a6*/ 	.byte	0x07
	.zero		1


	//   ....[10]....
        /*01a8*/ 	.word	0x00000770
        /*01ac*/ 	.word	0x000000ff
        /*01b0*/ 	.word	0x00000040
        /*01b4*/ 	.short	0x0100
        /*01b6*/ 	.byte	0x07
	.zero		1


	//   ....[11]....
        /*01b8*/ 	.word	0x00000780
        /*01bc*/ 	.word	0x000000ff
        /*01c0*/ 	.word	0x00000060
        /*01c4*/ 	.short	0x0100
        /*01c6*/ 	.byte	0x07
	.zero		1


	//   ....[12]....
        /*01c8*/ 	.word	0x00000790
        /*01cc*/ 	.word	0x000000ff
        /*01d0*/ 	.word	0x00000048
        /*01d4*/ 	.short	0x0100
        /*01d6*/ 	.byte	0x07
	.zero		1


	//   ....[13]....
        /*01d8*/ 	.word	0x000007a0
        /*01dc*/ 	.word	0x000000ff
        /*01e0*/ 	.word	0x00000068
        /*01e4*/ 	.short	0x0100
        /*01e6*/ 	.byte	0x07
	.zero		1


	//   ....[14]....
        /*01e8*/ 	.word	0x00000890
        /*01ec*/ 	.word	0x000000ff
        /*01f0*/ 	.word	0x00000070
        /*01f4*/ 	.short	0x0100
        /*01f6*/ 	.byte	0x05
	.zero		1


	//   ....[15]....
        /*01f8*/ 	.word	0x000008a0
        /*01fc*/ 	.word	0x000000ff
        /*0200*/ 	.word	0x00000078
        /*0204*/ 	.short	0x0100
        /*0206*/ 	.byte	0x05
	.zero		1


	//   ....[16]....
        /*0208*/ 	.word	0x000009e0
        /*020c*/ 	.word	0x000000ff
        /*0210*/ 	.word	0x00000080
        /*0214*/ 	.short	0x0100
        /*0216*/ 	.byte	0x05
	.zero		1


	//   ....[17]....
        /*0218*/ 	.word	0x000009f0
        /*021c*/ 	.word	0x000000ff
        /*0220*/ 	.word	0x00000090
        /*0224*/ 	.short	0x0100
        /*0226*/ 	.byte	0x05
	.zero		1


	//   ....[18]....
        /*0228*/ 	.word	0x00000a00
        /*022c*/ 	.word	0x000000ff
        /*0230*/ 	.word	0x00000088
        /*0234*/ 	.short	0x0100
        /*0236*/ 	.byte	0x05
	.zero		1


	//   ....[19]....
        /*0238*/ 	.word	0x00000a10
        /*023c*/ 	.word	0x000000ff
        /*0240*/ 	.word	0x00000098
        /*0244*/ 	.short	0x0100
        /*0246*/ 	.byte	0x05
	.zero		1


	//   ....[20]....
        /*0248*/ 	.word	0x00000b40
        /*024c*/ 	.word	0x000000ff
        /*0250*/ 	.word	0x000000a0
        /*0254*/ 	.short	0x0100
        /*0256*/ 	.byte	0x07
	.zero		1


	//   ....[21]....
        /*0258*/ 	.word	0x00000b50
        /*025c*/ 	.word	0x000000ff
        /*0260*/ 	.word	0x000000b0
        /*0264*/ 	.short	0x0100
        /*0266*/ 	.byte	0x07
	.zero		1


	//   ....[22]....
        /*0268*/ 	.word	0x00000b60
        /*026c*/ 	.word	0x000000ff
        /*0270*/ 	.word	0x000000a8
        /*0274*/ 	.short	0x0100
        /*0276*/ 	.byte	0x07
	.zero		1


	//   ....[23]....
        /*0278*/ 	.word	0x00000b70
        /*027c*/ 	.word	0x000000ff
        /*0280*/ 	.word	0x000000b8
        /*0284*/ 	.short	0x0100
        /*0286*/ 	.byte	0x07
	.zero		1


	//   ....[24]....
        /*0288*/ 	.word	0x00000c60
        /*028c*/ 	.word	0x000000ff
        /*0290*/ 	.word	0x000000c0
        /*0294*/ 	.short	0x0100
        /*0296*/ 	.byte	0x05
	.zero		1


	//   ....[25]....
        /*0298*/ 	.word	0x00000c70
        /*029c*/ 	.word	0x000000ff
        /*02a0*/ 	.word	0x000000d0
        /*02a4*/ 	.short	0x0100
        /*02a6*/ 	.byte	0x05
	.zero		1


	//   ....[26]....
        /*02a8*/ 	.word	0x00000c80
        /*02ac*/ 	.word	0x000000ff
        /*02b0*/ 	.word	0x000000c8
        /*02b4*/ 	.short	0x0100
        /*02b6*/ 	.byte	0x05
	.zero		1


	//   ....[27]....
        /*02b8*/ 	.word	0x00000c90
        /*02bc*/ 	.word	0x000000ff
        /*02c0*/ 	.word	0x000000d8
        /*02c4*/ 	.short	0x0100
        /*02c6*/ 	.byte	0x05
	.zero		1


	//   ....[28]....
        /*02c8*/ 	.word	0x00001570
        /*02cc*/ 	.word	0x00000003
        /*02d0*/ 	.word	0x000000d0
        /*02d4*/ 	.short	0x010a
        /*02d6*/ 	.byte	0xff
	.zero		1


	//   ....[29]....
        /*02d8*/ 	.word	0x000015a0
        /*02dc*/ 	.word	0x00000003
        /*02e0*/ 	.word	0x000000c0
        /*02e4*/ 	.short	0x0101
        /*02e6*/ 	.byte	0xff
	.zero		1


	//   ....[30]....
        /*02e8*/ 	.word	0x00001670
        /*02ec*/ 	.word	0x000000ff
        /*02f0*/ 	.word	0x00000018
        /*02f4*/ 	.short	0x010a
        /*02f6*/ 	.byte	0x08
	.zero		1


	//   ....[31]....
        /*02f8*/ 	.word	0x00001710
        /*02fc*/ 	.word	0x000000ff
        /*0300*/ 	.word	0x00000018
        /*0304*/ 	.short	0x010a
        /*0306*/ 	.byte	0x21
	.zero		1


	//   ....[32]....
        /*0308*/ 	.word	0x00001860
        /*030c*/ 	.word	0x000000ff
        /*0310*/ 	.word	0x00000018
        /*0314*/ 	.short	0x010a
        /*0316*/ 	.byte	0x08
	.zero		1


	//   ....[33]....
        /*0318*/ 	.word	0x00001970
        /*031c*/ 	.word	0x000000ff
        /*0320*/ 	.word	0x00000078
        /*0324*/ 	.short	0x0101
        /*0326*/ 	.byte	0x04
	.zero		1


	//   ....[34]....
        /*0328*/ 	.word	0x00001990
        /*032c*/ 	.word	0x000000ff
        /*0330*/ 	.word	0x00000018
        /*0334*/ 	.short	0x010a
        /*0336*/ 	.byte	0x08
	.zero		1


	//   ....[35]....
        /*0338*/ 	.word	0x00001a10
        /*033c*/ 	.word	0x000000ff
        /*0340*/ 	.word	0x00000018
        /*0344*/ 	.short	0x010a
        /*0346*/ 	.byte	0x11
	.zero		1


	//   ....[36]....
        /*0348*/ 	.word	0x00001b60
        /*034c*/ 	.word	0x000000ff
        /*0350*/ 	.word	0x00000018
        /*0354*/ 	.short	0x010a
        /*0356*/ 	.byte	0x08
	.zero		1


	//   ....[37]....
        /*0358*/ 	.word	0x00001ca0
        /*035c*/ 	.word	0x00000002
        /*0360*/ 	.word	0x00000080
        /*0364*/ 	.short	0x010a
        /*0366*/ 	.byte	0xff
	.zero		1


	//   ....[38]....
        /*0368*/ 	.word	0x00001d60
        /*036c*/ 	.word	0x00000002
        /*0370*/ 	.word	0x00000000
        /*0374*/ 	.short	0x0101
        /*0376*/ 	.byte	0xff
	.zero		1


	//   ....[39]....
        /*0378*/ 	.word	0x000022c0
        /*037c*/ 	.word	0x000000ff
        /*0380*/ 	.word	0x00000000
        /*0384*/ 	.short	0x010a
        /*0386*/ 	.byte	0x05
	.zero		1


	//   ....[40]....
        /*0388*/ 	.word	0x00002350
        /*038c*/ 	.word	0x000000ff
        /*0390*/ 	.word	0x00000000
        /*0394*/ 	.short	0x010a
        /*0396*/ 	.byte	0x05
	.zero		1


	//   ....[41]....
        /*0398*/ 	.word	0x000023f0
        /*039c*/ 	.word	0x00000000
        /*03a0*/ 	.word	0x00000000
        /*03a4*/ 	.short	0x010a
        /*03a6*/ 	.byte	0xff
	.zero		1


	//   ....[42]....
        /*03a8*/ 	.word	0x00002510
        /*03ac*/ 	.word	0x00000000
        /*03b0*/ 	.word	0x000000c0
        /*03b4*/ 	.short	0x010a
        /*03b6*/ 	.byte	0xff
	.zero		1


	//   ....[43]....
        /*03b8*/ 	.word	0x00002570
        /*03bc*/ 	.word	0x00000004
        /*03c0*/ 	.word	0x00000000
        /*03c4*/ 	.short	0x0101
        /*03c6*/ 	.byte	0xff
	.zero		1


	//   ....[44]....
        /*03c8*/ 	.word	0x00002590
        /*03cc*/ 	.word	0x000000ff
        /*03d0*/ 	.word	0x00000090
        /*03d4*/ 	.short	0x010a
        /*03d6*/ 	.byte	0x05
	.zero		1


	//   ....[45]....
        /*03d8*/ 	.word	0x000026b0
        /*03dc*/ 	.word	0x00000000
        /*03e0*/ 	.word	0x00000080
        /*03e4*/ 	.short	0x010a
        /*03e6*/ 	.byte	0xff
	.zero		1


	//   ....[46]....
        /*03e8*/ 	.word	0x000027c0
        /*03ec*/ 	.word	0x00000000
        /*03f0*/ 	.word	0x00000000
        /*03f4*/ 	.short	0x0101
        /*03f6*/ 	.byte	0xff
	.zero		1


	//   ....[47]....
        /*03f8*/ 	.word	0x00002850
        /*03fc*/ 	.word	0x000000ff
        /*0400*/ 	.word	0x00000090
        /*0404*/ 	.short	0x0106
        /*0406*/ 	.byte	0x05
	.zero		1


	//   ....[48]....
        /*0408*/ 	.word	0x00002870
        /*040c*/ 	.word	0x000000ff
        /*0410*/ 	.word	0x00000090
        /*0414*/ 	.short	0x010a
        /*0416*/ 	.byte	0x05
	.zero		1


	//   ....[49]....
        /*0418*/ 	.word	0x00002900
        /*041c*/ 	.word	0x000000ff
        /*0420*/ 	.word	0x00000090
        /*0424*/ 	.short	0x0106
        /*0426*/ 	.byte	0x04
	.zero		1


	//   ....[50]....
        /*0428*/ 	.word	0x00002940
        /*042c*/ 	.word	0x00000000
        /*0430*/ 	.word	0x00000090
        /*0434*/ 	.short	0x010a
        /*0436*/ 	.byte	0xff
	.zero		1


	//   ....[51]....
        /*0438*/ 	.word	0x00002e80
        /*043c*/ 	.word	0x00000000
        /*0440*/ 	.word	0x00000080
        /*0444*/ 	.short	0x010a
        /*0446*/ 	.byte	0xff
	.zero		1


	//   ....[52]....
        /*0448*/ 	.word	0x00002f90
        /*044c*/ 	.word	0x00000003
        /*0450*/ 	.word	0x00000000
        /*0454*/ 	.short	0x0101
        /*0456*/ 	.byte	0xff
	.zero		1


	//   ....[53]....
        /*0458*/ 	.word	0x00002fa0
        /*045c*/ 	.word	0x000000ff
        /*0460*/ 	.word	0x00000000
        /*0464*/ 	.short	0x010a
        /*0466*/ 	.byte	0x06
	.zero		1


	//   ....[54]....
        /*0468*/ 	.word	0x00002fc0
        /*046c*/ 	.word	0x000000ff
        /*0470*/ 	.word	0x000000b0
        /*0474*/ 	.short	0x010a
        /*0476*/ 	.byte	0x07
	.zero		1


	//   ....[55]....
        /*0478*/ 	.word	0x00003090
        /*047c*/ 	.word	0x000000ff
        /*0480*/ 	.word	0x00000000
        /*0484*/ 	.short	0x010a
        /*0486*/ 	.byte	0x06
	.zero		1


	//   ....[56]....
        /*0488*/ 	.word	0x000031c0
        /*048c*/ 	.word	0x000000ff
        /*0490*/ 	.word	0x00000000
        /*0494*/ 	.short	0x010a
        /*0496*/ 	.byte	0x1a
	.zero		1


	//   ....[57]....
        /*0498*/ 	.word	0x00003460
        /*049c*/ 	.word	0x000000ff
        /*04a0*/ 	.word	0x00000000
        /*04a4*/ 	.short	0x010a
        /*04a6*/ 	.byte	0x06
	.zero		1


	//   ....[58]....
        /*04a8*/ 	.word	0x000034f0
        /*04ac*/ 	.word	0x000000ff
        /*04b0*/ 	.word	0x00000000
        /*04b4*/ 	.short	0x010a
        /*04b6*/ 	.byte	0x07
	.zero		1


	//   ....[59]....
        /*04b8*/ 	.word	0x00003970
        /*04bc*/ 	.word	0x00000000
        /*04c0*/ 	.word	0x00000080
        /*04c4*/ 	.short	0x010a
        /*04c6*/ 	.byte	0xff
	.zero		1


	//   ....[60]....
        /*04c8*/ 	.word	0x00003a30
        /*04cc*/ 	.word	0x00000000
        /*04d0*/ 	.word	0x00000000
        /*04d4*/ 	.short	0x0101
        /*04d6*/ 	.byte	0xff
	.zero		1


	//   ....[61]....
        /*04d8*/ 	.word	0x00003d50
        /*04dc*/ 	.word	0x000000ff
        /*04e0*/ 	.word	0x00000078
        /*04e4*/ 	.short	0x010a
        /*04e6*/ 	.byte	0x07
	.zero		1


	//   ....[62]....
        /*04e8*/ 	.word	0x00003f40
        /*04ec*/ 	.word	0x000000ff
        /*04f0*/ 	.word	0x00000050
        /*04f4*/ 	.short	0x010a
        /*04f6*/ 	.byte	0x07
	.zero		1


	//   ....[63]....
        /*04f8*/ 	.word	0x000040b0
        /*04fc*/ 	.word	0x000000ff
        /*0500*/ 	.word	0x00000030
        /*0504*/ 	.short	0x010b
        /*0506*/ 	.byte	0x07
	.zero		1


	//   ....[64]....
        /*0508*/ 	.word	0x000040c0
        /*050c*/ 	.word	0x000000ff
        /*0510*/ 	.word	0x00000000
        /*0514*/ 	.short	0x0101
        /*0516*/ 	.byte	0x08
	.zero		1


	//   ....[65]....
        /*0518*/ 	.word	0x000040e0
        /*051c*/ 	.word	0x000000ff
        /*0520*/ 	.word	0x00000058
        /*0524*/ 	.short	0x010a
        /*0526*/ 	.byte	0x07
	.zero		1


	//   ....[66]....
        /*0528*/ 	.word	0x00004240
        /*052c*/ 	.word	0x000000ff
        /*0530*/ 	.word	0x00000038
        /*0534*/ 	.short	0x010b
        /*0536*/ 	.byte	0x07
	.zero		1


	//   ....[67]....
        /*0538*/ 	.word	0x00004250
        /*053c*/ 	.word	0x000000ff
        /*0540*/ 	.word	0x00000000
        /*0544*/ 	.short	0x0101
        /*0546*/ 	.byte	0x08
	.zero		1


	//   ....[68]....
        /*0548*/ 	.word	0x00004260
        /*054c*/ 	.word	0x000000ff
        /*0550*/ 	.word	0x00000060
        /*0554*/ 	.short	0x010a
        /*0556*/ 	.byte	0x07
	.zero		1


	//   ....[69]....
        /*0558*/ 	.word	0x00004400
        /*055c*/ 	.word	0x000000ff
        /*0560*/ 	.word	0x00000040
        /*0564*/ 	.short	0x010b
        /*0566*/ 	.byte	0x07
	.zero		1


	//   ....[70]....
        /*0568*/ 	.word	0x00004470
        /*056c*/ 	.word	0x000000ff
        /*0570*/ 	.word	0x00000000
        /*0574*/ 	.short	0x0101
        /*0576*/ 	.byte	0x08
	.zero		1


	//   ....[71]....
        /*0578*/ 	.word	0x000044a0
        /*057c*/ 	.word	0x000000ff
        /*0580*/ 	.word	0x00000068
        /*0584*/ 	.short	0x010a
        /*0586*/ 	.byte	0x07
	.zero		1


	//   ....[72]....
        /*0588*/ 	.word	0x000046b0
        /*058c*/ 	.word	0x000000ff
        /*0590*/ 	.word	0x00000048
        /*0594*/ 	.short	0x010b
        /*0596*/ 	.byte	0x07
	.zero		1


	//   ....[73]....
        /*0598*/ 	.word	0x000046d0
        /*059c*/ 	.word	0x000000ff
        /*05a0*/ 	.word	0x00000000
        /*05a4*/ 	.short	0x0101
        /*05a6*/ 	.byte	0x0d
	.zero		1


	//   ....[74]....
        /*05a8*/ 	.word	0x00004700
        /*05ac*/ 	.word	0x000000ff
        /*05b0*/ 	.word	0x00000050
        /*05b4*/ 	.short	0x010a
        /*05b6*/ 	.byte	0x07
	.zero		1


	//   ....[75]....
        /*05b8*/ 	.word	0x00004720
        /*05bc*/ 	.word	0x000000ff
        /*05c0*/ 	.word	0x00000058
        /*05c4*/ 	.short	0x010a
        /*05c6*/ 	.byte	0x07
	.zero		1


	//   ....[76]....
        /*05c8*/ 	.word	0x00004740
        /*05cc*/ 	.word	0x000000ff
        /*05d0*/ 	.word	0x00000060
        /*05d4*/ 	.short	0x010a
        /*05d6*/ 	.byte	0x07
	.zero		1


	//   ....[77]....
        /*05d8*/ 	.word	0x00004780
        /*05dc*/ 	.word	0x00000000
        /*05e0*/ 	.word	0x00000068
        /*05e4*/ 	.short	0x010a
        /*05e6*/ 	.byte	0xff
	.zero		1


	//   ....[78]....
        /*05e8*/ 	.word	0x00004ac0
        /*05ec*/ 	.word	0x00000000
        /*05f0*/ 	.word	0x00000080
        /*05f4*/ 	.short	0x010a
        /*05f6*/ 	.byte	0xff
	.zero		1


	//   ....[79]....
        /*05f8*/ 	.word	0x00004bd0
        /*05fc*/ 	.word	0x00000000
        /*0600*/ 	.word	0x00000000
        /*0604*/ 	.short	0x0101
        /*0606*/ 	.byte	0xff
	.zero		1


	//   ....[80]....
        /*0608*/ 	.word	0x00005630
        /*060c*/ 	.word	0x00000003
        /*0610*/ 	.word	0x00000030
        /*0614*/ 	.short	0x010a
        /*0616*/ 	.byte	0xff
	.zero		1


	//   ....[81]....
        /*0618*/ 	.word	0x00005670
        /*061c*/ 	.word	0x0000006c
        /*0620*/ 	.word	0x000000a0
        /*0624*/ 	.short	0x010a
        /*0626*/ 	.byte	0xff
	.zero		1


	//   ....[82]....
        /*0628*/ 	.word	0x000057b0
        /*062c*/ 	.word	0x00000003
        /*0630*/ 	.word	0x00000030
        /*0634*/ 	.short	0x010a
        /*0636*/ 	.byte	0xff
	.zero		1


	//   ....[83]....
        /*0638*/ 	.word	0x000058f0
        /*063c*/ 	.word	0x00000000
        /*0640*/ 	.word	0x00000000
        /*0644*/ 	.short	0x0101
        /*0646*/ 	.byte	0xff
	.zero		1


	//   ....[84]....
        /*0648*/ 	.word	0x00005970
        /*064c*/ 	.word	0x0000006c
        /*0650*/ 	.word	0x000000a0
        /*0654*/ 	.short	0x010a
        /*0656*/ 	.byte	0xff
	.zero		1


	//   ....[85]....
        /*0658*/ 	.word	0x00006d00
        /*065c*/ 	.word	0x00000076
        /*0660*/ 	.word	0x00000030
        /*0664*/ 	.short	0x010a
        /*0666*/ 	.byte	0xff
	.zero		1


	//   ....[86]....
        /*0668*/ 	.word	0x00006dd0
        /*066c*/ 	.word	0x00000076
        /*0670*/ 	.word	0x00000030
        /*0674*/ 	.short	0x010a
        /*0676*/ 	.byte	0xff
	.zero		1


	//   ....[87]....
        /*0678*/ 	.word	0x00006f30
        /*067c*/ 	.word	0x00000003
        /*0680*/ 	.word	0x00000000
        /*0684*/ 	.short	0x0101
        /*0686*/ 	.byte	0xff
	.zero		1


	//   ....[88]....
        /*0688*/ 	.word	0x000082a0
        /*068c*/ 	.word	0x00000000
        /*0690*/ 	.word	0x00000030
        /*0694*/ 	.short	0x010a
        /*0696*/ 	.byte	0xff
	.zero		1


	//   ....[89]....
        /*0698*/ 	.word	0x00008370
        /*069c*/ 	.word	0x00000000
        /*06a0*/ 	.word	0x00000030
        /*06a4*/ 	.short	0x010a
        /*06a6*/ 	.byte	0xff
	.zero		1


	//   ....[90]....
        /*06a8*/ 	.word	0x000084b0
        /*06ac*/ 	.word	0x00000000
        /*06b0*/ 	.word	0x00000000
        /*06b4*/ 	.short	0x0101
        /*06b6*/ 	.byte	0xff
	.zero		1


	//   ....[91]....
        /*06b8*/ 	.word	0x00009870
        /*06bc*/ 	.word	0x00000000
        /*06c0*/ 	.word	0x00000030
        /*06c4*/ 	.short	0x010a
        /*06c6*/ 	.byte	0xff
	.zero		1


	//   ....[92]....
        /*06c8*/ 	.word	0x00009940
        /*06cc*/ 	.word	0x00000000
        /*06d0*/ 	.word	0x00000030
        /*06d4*/ 	.short	0x010a
        /*06d6*/ 	.byte	0xff
	.zero		1


	//   ....[93]....
        /*06d8*/ 	.word	0x00009a80
        /*06dc*/ 	.word	0x00000000
        /*06e0*/ 	.word	0x00000000
        /*06e4*/ 	.short	0x0101
        /*06e6*/ 	.byte	0xff
	.zero		1


	//   ....[94]....
        /*06e8*/ 	.word	0x00009ec0
        /*06ec*/ 	.word	0x000000ff
        /*06f0*/ 	.word	0x00000000
        /*06f4*/ 	.short	0x0101
        /*06f6*/ 	.byte	0x05
	.zero		1


	//   ....[95]....
        /*06f8*/ 	.word	0x0000b000
        /*06fc*/ 	.word	0x00000003
        /*0700*/ 	.word	0x000000d0
        /*0704*/ 	.short	0x010a
        /*0706*/ 	.byte	0xff
	.zero		1


	//   ....[96]....
        /*0708*/ 	.word	0x0000b060
        /*070c*/ 	.word	0x00000002
        /*0710*/ 	.word	0x00000018
        /*0714*/ 	.short	0x010a
        /*0716*/ 	.byte	0xff
	.zero		1


	//   ....[97]....
        /*0718*/ 	.word	0x0000b0c0
        /*071c*/ 	.word	0x00000002
        /*0720*/ 	.word	0x00000018
        /*0724*/ 	.short	0x010a
        /*0726*/ 	.byte	0xff
	.zero		1


	//   ....[98]....
        /*0728*/ 	.word	0x0000b110
        /*072c*/ 	.word	0x00000002
        /*0730*/ 	.word	0x00000080
        /*0734*/ 	.short	0x010a
        /*0736*/ 	.byte	0xff
	.zero		1


	//   ....[99]....
        /*0738*/ 	.word	0x0000b170
        /*073c*/ 	.word	0x00000000
        /*0740*/ 	.word	0x00000000
        /*0744*/ 	.short	0x010a
        /*0746*/ 	.byte	0xff
	.zero		1


	//   ....[100]....
        /*0748*/ 	.word	0x0000b1d0
        /*074c*/ 	.word	0x00000000
        /*0750*/ 	.word	0x00000000
        /*0754*/ 	.short	0x010a
        /*0756*/ 	.byte	0xff
	.zero		1


	//   ....[101]....
        /*0758*/ 	.word	0x0000b220
        /*075c*/ 	.word	0x00000000
        /*0760*/ 	.word	0x000000c0
        /*0764*/ 	.short	0x010a
        /*0766*/ 	.byte	0xff
	.zero		1


	//   ....[102]....
        /*0768*/ 	.word	0x0000b280
        /*076c*/ 	.word	0x00000000
        /*0770*/ 	.word	0x00000090
        /*0774*/ 	.short	0x010a
        /*0776*/ 	.byte	0xff
	.zero		1


	//   ....[103]....
        /*0778*/ 	.word	0x0000b2d0
        /*077c*/ 	.word	0x00000000
        /*0780*/ 	.word	0x00000080
        /*0784*/ 	.short	0x010a
        /*0786*/ 	.byte	0xff
	.zero		1


	//   ....[104]....
        /*0788*/ 	.word	0x0000b330
        /*078c*/ 	.word	0x00000000
        /*0790*/ 	.word	0x00000090
        /*0794*/ 	.short	0x010a
        /*0796*/ 	.byte	0xff
	.zero		1


	//   ....[105]....
        /*0798*/ 	.word	0x0000b380
        /*079c*/ 	.word	0x00000000
        /*07a0*/ 	.word	0x00000080
        /*07a4*/ 	.short	0x010a
        /*07a6*/ 	.byte	0xff
	.zero		1


	//   ....[106]....
        /*07a8*/ 	.word	0x0000b3e0
        /*07ac*/ 	.word	0x00000003
        /*07b0*/ 	.word	0x000000b0
        /*07b4*/ 	.short	0x010a
        /*07b6*/ 	.byte	0xff
	.zero		1


	//   ....[107]....
        /*07b8*/ 	.word	0x0000b440
        /*07bc*/ 	.word	0x00000000
        /*07c0*/ 	.word	0x00000000
        /*07c4*/ 	.short	0x010a
        /*07c6*/ 	.byte	0xff
	.zero		1


	//   ....[108]....
        /*07c8*/ 	.word	0x0000b4a0
        /*07cc*/ 	.word	0x00000000
        /*07d0*/ 	.word	0x00000000
        /*07d4*/ 	.short	0x010a
        /*07d6*/ 	.byte	0xff
	.zero		1


	//   ....[109]....
        /*07d8*/ 	.word	0x0000b500
        /*07dc*/ 	.word	0x00000000
        /*07e0*/ 	.word	0x00000000
        /*07e4*/ 	.short	0x010a
        /*07e6*/ 	.byte	0xff
	.zero		1


	//   ....[110]....
        /*07e8*/ 	.word	0x0000b550
        /*07ec*/ 	.word	0x00000000
        /*07f0*/ 	.word	0x00000080
        /*07f4*/ 	.short	0x010a
        /*07f6*/ 	.byte	0xff
	.zero		1


	//   ....[111]....
        /*07f8*/ 	.word	0x0000b5b0
        /*07fc*/ 	.word	0x00000000
        /*0800*/ 	.word	0x00000078
        /*0804*/ 	.short	0x010a
        /*0806*/ 	.byte	0xff
	.zero		1


	//   ....[112]....
        /*0808*/ 	.word	0x0000b610
        /*080c*/ 	.word	0x00000003
        /*0810*/ 	.word	0x00000050
        /*0814*/ 	.short	0x010a
        /*0816*/ 	.byte	0xff
	.zero		1


	//   ....[113]....
        /*0818*/ 	.word	0x0000b670
        /*081c*/ 	.word	0x00000003
        /*0820*/ 	.word	0x00000058
        /*0824*/ 	.short	0x010a
        /*0826*/ 	.byte	0xff
	.zero		1


	//   ....[114]....
        /*0828*/ 	.word	0x0000b6d0
        /*082c*/ 	.word	0x00000003
        /*0830*/ 	.word	0x00000060
        /*0834*/ 	.short	0x010a
        /*0836*/ 	.byte	0xff
	.zero		1


	//   ....[115]....
        /*0838*/ 	.word	0x0000b730
        /*083c*/ 	.word	0x00000003
        /*0840*/ 	.word	0x00000068
        /*0844*/ 	.short	0x010a
        /*0846*/ 	.byte	0xff
	.zero		1


	//   ....[116]....
        /*0848*/ 	.word	0x0000b790
        /*084c*/ 	.word	0x00000000
        /*0850*/ 	.word	0x00000050
        /*0854*/ 	.short	0x010a
        /*0856*/ 	.byte	0xff
	.zero		1


	//   ....[117]....
        /*0858*/ 	.word	0x0000b7f0
        /*085c*/ 	.word	0x00000000
        /*0860*/ 	.word	0x00000058
        /*0864*/ 	.short	0x010a
        /*0866*/ 	.byte	0xff
	.zero		1


	//   ....[118]....
        /*0868*/ 	.word	0x0000b850
        /*086c*/ 	.word	0x00000000
        /*0870*/ 	.word	0x00000060
        /*0874*/ 	.short	0x010a
        /*0876*/ 	.byte	0xff
	.zero		1


	//   ....[119]....
        /*0878*/ 	.word	0x0000b8a0
        /*087c*/ 	.word	0x00000000
        /*0880*/ 	.word	0x00000080
        /*0884*/ 	.short	0x010a
        /*0886*/ 	.byte	0xff
	.zero		1


	//   ....[120]....
        /*0888*/ 	.word	0x0000b8f0
        /*088c*/ 	.word	0x00000003
        /*0890*/ 	.word	0x00000030
        /*0894*/ 	.short	0x010a
        /*0896*/ 	.byte	0xff
	.zero		1


	//   ....[121]....
        /*0898*/ 	.word	0x0000b940
        /*089c*/ 	.word	0x0000006c
        /*08a0*/ 	.word	0x000000a0
        /*08a4*/ 	.short	0x010a
        /*08a6*/ 	.byte	0xff
	.zero		1


	//   ....[122]....
        /*08a8*/ 	.word	0x0000b990
        /*08ac*/ 	.word	0x00000076
        /*08b0*/ 	.word	0x00000030
        /*08b4*/ 	.short	0x010a
        /*08b6*/ 	.byte	0xff
	.zero		1


	//   ....[123]....
        /*08b8*/ 	.word	0x0000b9e0
        /*08bc*/ 	.word	0x00000000
        /*08c0*/ 	.word	0x00000030
        /*08c4*/ 	.short	0x010a
        /*08c6*/ 	.byte	0xff
	.zero		1


	//   ....[124]....
        /*08c8*/ 	.word	0x0000ba30
        /*08cc*/ 	.word	0x00000000
        /*08d0*/ 	.word	0x00000030
        /*08d4*/ 	.short	0x010a
        /*08d6*/ 	.byte	0xff
	.zero		1


	//----- nvinfo : EIATTR_NUM_MBARRIERS
	.align		4
.L_48:
        /*08d8*/ 	.byte	0x03, 0x38
        /*08da*/ 	.short	0x001c


	//----- nvinfo : EIATTR_EXIT_INSTR_OFFSETS
	.align		4
        /*08dc*/ 	.byte	0x04, 0x1c
        /*08de*/ 	.short	(.L_50 - .L_49)


	//   ....[0]....
.L_49:
        /*08e0*/ 	.word	0x00002420


	//   ....[1]....
        /*08e4*/ 	.word	0x00002910


	//   ....[2]....
        /*08e8*/ 	.word	0x00002970


	//   ....[3]....
        /*08ec*/ 	.word	0x00003750


	//   ....[4]....
        /*08f0*/ 	.word	0x000047b0


	//   ....[5]....
        /*08f4*/ 	.word	0x000047f0


	//   ....[6]....
        /*08f8*/ 	.word	0x0000aff0


	//----- nvinfo : EIATTR_MAX_THREADS
	.align		4
.L_50:
        /*08fc*/ 	.byte	0x04, 0x05
        /*08fe*/ 	.short	(.L_52 - .L_51)
.L_51:
        /*0900*/ 	.word	0x00000100
        /*0904*/ 	.word	0x00000001
        /*0908*/ 	.word	0x00000001


	//----- nvinfo : EIATTR_CRS_STACK_SIZE
	.align		4
.L_52:
        /*090c*/ 	.byte	0x04, 0x1e
        /*090e*/ 	.short	(.L_54 - .L_53)
.L_53:
        /*0910*/ 	.word	0x00000000


	//----- nvinfo : EIATTR_CBANK_PARAM_SIZE
	.align		4
.L_54:
        /*0914*/ 	.byte	0x03, 0x19
        /*0916*/ 	.short	0x0800


	//----- nvinfo : EIATTR_PARAM_CBANK
	.align		4
        /*0918*/ 	.byte	0x04, 0x0a
        /*091a*/ 	.short	(.L_56 - .L_55)
	.align		4
.L_55:
        /*091c*/ 	.word	index@(.nv.constant0._ZN7cutlass13device_kernelINS_4gemm6kernel13GemmUniversalIN4cute5tupleIJiiiiEEENS1_10collective13CollectiveMmaINS1_35MainloopSm100TmaUmmaWarpSpecializedILi3ELi2ELi2ENS5_IJNS4_1CILi1EEESB_SB_EEEEENS5_IJNSA_ILi128EEENSA_ILi256EEESE_EEEaNS5_IJlSB_lEEEaSH_NS4_8TiledMMAINS4_8MMA_AtomIJNS4_15SM100_MMA_S8_SSIaaiLi128ELi256ELNS4_4UMMA5MajorE0ELSM_0ELNSL_8SaturateE0EEEEEENS4_6LayoutISC_NS5_IJNSA_ILi0EEESR_SR_EEEEENS5_IJNS4_10UnderscoreESU_SU_EEEEENS4_13SM90_TMA_LOADENS4_14ComposedLayoutINS4_7SwizzleILi3ELi4ELi3EEENS4_18smem_ptr_flag_bitsILi8EEENSQ_INS5_IJNSA_ILi8EEESE_EEENS5_IJSE_SB_EEEEEEEvNS4_8identityESX_S17_vS18_EENS_8epilogue10collective18CollectiveEpilogueINS1A_23Sm100TmaWarpSpecializedILi4ELi2ELi64ELb0ELb0EEEJSG_NS5_IJNSQ_ISE_SB_EENSQ_INSA_ILi64EEESB_EEEEEaSH_aSH_NS1A_6fusion15FusionCallbacksIS1E_NS1J_17LinearCombinationIaiaiLNS_15FloatRoundStyleE2EEESG_S1I_JEEENS4_5SM1004TMEM4LOAD26SM100_TMEM_LOAD_32dp32b64xESX_NSY_INSZ_ILi2ELi4ELi3EEES12_NSQ_INS5_IJS13_S1G_EEENS5_IJS1G_SB_EEEEEEENS4_39AutoVectorizingCopyWithAssumedAlignmentILi128EEENS4_14SM90_TMA_STOREES1X_S1Z_S1Z_EEEvvEEEEvNT_6ParamsE)
        /*0920*/ 	.short	0x0380
        /*0922*/ 	.short	0x0800


	//----- nvinfo : EIATTR_SW_WAR
	.align		4
.L_56:
        /*0924*/ 	.byte	0x04, 0x36
        /*0926*/ 	.short	(.L_58 - .L_57)
.L_57:
        /*0928*/ 	.word	0x00000008
.L_58:


//--------------------- .nv.callgraph             --------------------------
	.section	.nv.callgraph,"",@"SHT_CUDA_CALLGRAPH"
	.align	4
	.sectionentsize	8
	.align		4
        /*0000*/ 	.word	0x00000000
	.align		4
        /*0004*/ 	.word	0xffffffff
	.align		4
        /*0008*/ 	.word	index@(_ZN7cutlass13device_kernelINS_4gemm6kernel13GemmUniversalIN4cute5tupleIJiiiiEEENS1_10collective13CollectiveMmaINS1_35MainloopSm100TmaUmmaWarpSpecializedILi3ELi2ELi2ENS5_IJNS4_1CILi1EEESB_SB_EEEEENS5_IJNSA_ILi128EEENSA_ILi256EEESE_EEEaNS5_IJlSB_lEEEaSH_NS4_8TiledMMAINS4_8MMA_AtomIJNS4_15SM100_MMA_S8_SSIaaiLi128ELi256ELNS4_4UMMA5MajorE0ELSM_0ELNSL_8SaturateE0EEEEEENS4_6LayoutISC_NS5_IJNSA_ILi0EEESR_SR_EEEEENS5_IJNS4_10UnderscoreESU_SU_EEEEENS4_13SM90_TMA_LOADENS4_14ComposedLayoutINS4_7SwizzleILi3ELi4ELi3EEENS4_18smem_ptr_flag_bitsILi8EEENSQ_INS5_IJNSA_ILi8EEESE_EEENS5_IJSE_SB_EEEEEEEvNS4_8identityESX_S17_vS18_EENS_8epilogue10collective18CollectiveEpilogueINS1A_23Sm100TmaWarpSpecializedILi4ELi2ELi64ELb0ELb0EEEJSG_NS5_IJNSQ_ISE_SB_EENSQ_INSA_ILi64EEESB_EEEEEaSH_aSH_NS1A_6fusion15FusionCallbacksIS1E_NS1J_17LinearCombinationIaiaiLNS_15FloatRoundStyleE2EEESG_S1I_JEEENS4_5SM1004TMEM4LOAD26SM100_TMEM_LOAD_32dp32b64xESX_NSY_INSZ_ILi2ELi4ELi3EEES12_NSQ_INS5_IJS13_S1G_EEENS5_IJS1G_SB_EEEEEEENS4_39AutoVectorizingCopyWithAssumedAlignmentILi128EEENS4_14SM90_TMA_STOREES1X_S1Z_S1Z_EEEvvEEEEvNT_6ParamsE)
	.align		4
        /*000c*/ 	.word	index@(__assertfail)
	.align		4
        /*0010*/ 	.word	0x00000000
	.align		4
        /*0014*/ 	.word	0xfffffffe
	.align		4
        /*0018*/ 	.word	0x00000000
	.align		4
        /*001c*/ 	.word	0xfffffffd
	.align		4
        /*0020*/ 	.word	0x00000000
	.align		4
        /*0024*/ 	.word	0xfffffffc


//--------------------- .nv.constant4             --------------------------
	.section	.nv.constant4,"a",@progbits
	.align	8
	.align		8
.nv.constant4:
        /*0000*/ 	.dword	__assertfail
	.align		8
        /*0008*/ 	.dword	__unnamed_1
	.align		8
        /*0010*/ 	.dword	__unnamed_2
	.align		8
        /*0018*/ 	.dword	__unnamed_3
	.align		8
        /*0020*/ 	.dword	_ZN40_INTERNAL_1f408229_4_k_cu_ec8e3e1e_295004cuda3std3__45__cpo5beginE
	.align		8
        /*0028*/ 	.dword	_ZN40_INTERNAL_1f408229_4_k_cu_ec8e3e1e_295004cuda3std3__45__cpo3endE
	.align		8
        /*0030*/ 	.dword	_ZN40_INTERNAL_1f408229_4_k_cu_ec8e3e1e_295004cuda3std3__45__cpo6cbeginE
	.align		8
        /*0038*/ 	.dword	_ZN40_INTERNAL_1f408229_4_k_cu_ec8e3e1e_295004cuda3std3__45__cpo4cendE
	.align		8
        /*0040*/ 	.dword	_ZN40_INTERNAL_1f408229_4_k_cu_ec8e3e1e_295004cuda3std3__442_GLOBAL__N__1f408229_4_k_cu_ec8e3e1e_295006ignoreE
	.align		8
        /*0048*/ 	.dword	_ZN40_INTERNAL_1f408229_4_k_cu_ec8e3e1e_295004cuda3std3__419piecewise_constructE
	.align		8
        /*0050*/ 	.dword	_ZN40_INTERNAL_1f408229_4_k_cu_ec8e3e1e_295004cuda3std3__48in_placeE
	.align		8
        /*0058*/ 	.dword	_ZN40_INTERNAL_1f408229_4_k_cu_ec8e3e1e_295004cuda3std6ranges3__45__cpo4swapE
	.align		8
        /*0060*/ 	.dword	_ZN40_INTERNAL_1f408229_4_k_cu_ec8e3e1e_295004cuda3std6ranges3__45__cpo9iter_moveE
	.align		8
        /*0068*/ 	.dword	_ZN40_INTERNAL_1f408229_4_k_cu_ec8e3e1e_295004cute7productE
	.align		8
        /*0070*/ 	.dword	_ZN40_INTERNAL_1f408229_4_k_cu_ec8e3e1e_295004cute1_E
	.align		8
        /*0078*/ 	.dword	$str$25
	.align		8
        /*0080*/ 	.dword	$str$26
	.align		8
        /*0088*/ 	.dword	$str$27
	.align		8
        /*0090*/ 	.dword	$str$28


//--------------------- .text._ZN7cutlass13device_kernelINS_4gemm6kernel13GemmUniversalIN4cute5tupleIJiiiiEEENS1_10collective13CollectiveMmaINS1_35MainloopSm100TmaUmmaWarpSpecializedILi3ELi2ELi2ENS5_IJNS4_1CILi1EEESB_SB_EEEEENS5_IJNSA_ILi128EEENSA_ILi256EEESE_EEEaNS5_IJlSB_lEEEaSH_NS4_8TiledMMAINS4_8MMA_AtomIJNS4_15SM100_MMA_S8_SSIaaiLi128ELi256ELNS4_4UMMA5MajorE0ELSM_0ELNSL_8SaturateE0EEEEEENS4_6LayoutISC_NS5_IJNSA_ILi0EEESR_SR_EEEEENS5_IJNS4_10UnderscoreESU_SU_EEEEENS4_13SM90_TMA_LOADENS4_14ComposedLayoutINS4_7SwizzleILi3ELi4ELi3EEENS4_18smem_ptr_flag_bitsILi8EEENSQ_INS5_IJNSA_ILi8EEESE_EEENS5_IJSE_SB_EEEEEEEvNS4_8identityESX_S17_vS18_EENS_8epilogue10collective18CollectiveEpilogueINS1A_23Sm100TmaWarpSpecializedILi4ELi2ELi64ELb0ELb0EEEJSG_NS5_IJNSQ_ISE_SB_EENSQ_INSA_ILi64EEESB_EEEEEaSH_aSH_NS1A_6fusion15FusionCallbacksIS1E_NS1J_17LinearCombinationIaiaiLNS_15FloatRoundStyleE2EEESG_S1I_JEEENS4_5SM1004TMEM4LOAD26SM100_TMEM_LOAD_32dp32b64xESX_NSY_INSZ_ILi2ELi4ELi3EEES12_NSQ_INS5_IJS13_S1G_EEENS5_IJS1G_SB_EEEEEEENS4_39AutoVectorizingCopyWithAssumedAlignmentILi128EEENS4_14SM90_TMA_STOREES1X_S1Z_S1Z_EEEvvEEEEvNT_6ParamsE --------------------------
	.section	.text._ZN7cutlass13device_kernelINS_4gemm6kernel13GemmUniversalIN4cute5tupleIJiiiiEEENS1_10collective13CollectiveMmaINS1_35MainloopSm100TmaUmmaWarpSpecializedILi3ELi2ELi2ENS5_IJNS4_1CILi1EEESB_SB_EEEEENS5_IJNSA_ILi128EEENSA_ILi256EEESE_EEEaNS5_IJlSB_lEEEaSH_NS4_8TiledMMAINS4_8MMA_AtomIJNS4_15SM100_MMA_S8_SSIaaiLi128ELi256ELNS4_4UMMA5MajorE0ELSM_0ELNSL_8SaturateE0EEEEEENS4_6LayoutISC_NS5_IJNSA_ILi0EEESR_SR_EEEEENS5_IJNS4_10UnderscoreESU_SU_EEEEENS4_13SM90_TMA_LOADENS4_14ComposedLayoutINS4_7SwizzleILi3ELi4ELi3EEENS4_18smem_ptr_flag_bitsILi8EEENSQ_INS5_IJNSA_ILi8EEESE_EEENS5_IJSE_SB_EEEEEEEvNS4_8identityESX_S17_vS18_EENS_8epilogue10collective18CollectiveEpilogueINS1A_23Sm100TmaWarpSpecializedILi4ELi2ELi64ELb0ELb0EEEJSG_NS5_IJNSQ_ISE_SB_EENSQ_INSA_ILi64EEESB_EEEEEaSH_aSH_NS1A_6fusion15FusionCallbacksIS1E_NS1J_17LinearCombinationIaiaiLNS_15FloatRoundStyleE2EEESG_S1I_JEEENS4_5SM1004TMEM4LOAD26SM100_TMEM_LOAD_32dp32b64xESX_NSY_INSZ_ILi2ELi4ELi3EEES12_NSQ_INS5_IJS13_S1G_EEENS5_IJS1G_SB_EEEEEEENS4_39AutoVectorizingCopyWithAssumedAlignmentILi128EEENS4_14SM90_TMA_STOREES1X_S1Z_S1Z_EEEvvEEEEvNT_6ParamsE,"ax",@progbits
	.align	128
.text._ZN7cutlass13device_kernelINS_4gemm6kernel13GemmUniversalIN4cute5tupleIJiiiiEEENS1_10collective13CollectiveMmaINS1_35MainloopSm100TmaUmmaWarpSpecializedILi3ELi2ELi2ENS5_IJNS4_1CILi1EEESB_SB_EEEEENS5_IJNSA_ILi128EEENSA_ILi256EEESE_EEEaNS5_IJlSB_lEEEaSH_NS4_8TiledMMAINS4_8MMA_AtomIJNS4_15SM100_MMA_S8_SSIaaiLi128ELi256ELNS4_4UMMA5MajorE0ELSM_0ELNSL_8SaturateE0EEEEEENS4_6LayoutISC_NS5_IJNSA_ILi0EEESR_SR_EEEEENS5_IJNS4_10UnderscoreESU_SU_EEEEENS4_13SM90_TMA_LOADENS4_14ComposedLayoutINS4_7SwizzleILi3ELi4ELi3EEENS4_18smem_ptr_flag_bitsILi8EEENSQ_INS5_IJNSA_ILi8EEESE_EEENS5_IJSE_SB_EEEEEEEvNS4_8identityESX_S17_vS18_EENS_8epilogue10collective18CollectiveEpilogueINS1A_23Sm100TmaWarpSpecializedILi4ELi2ELi64ELb0ELb0EEEJSG_NS5_IJNSQ_ISE_SB_EENSQ_INSA_ILi64EEESB_EEEEEaSH_aSH_NS1A_6fusion15FusionCallbacksIS1E_NS1J_17LinearCombinationIaiaiLNS_15FloatRoundStyleE2EEESG_S1I_JEEENS4_5SM1004TMEM4LOAD26SM100_TMEM_LOAD_32dp32b64xESX_NSY_INSZ_ILi2ELi4ELi3EEES12_NSQ_INS5_IJS13_S1G_EEENS5_IJS1G_SB_EEEEEEENS4_39AutoVectorizingCopyWithAssumedAlignmentILi128EEENS4_14SM90_TMA_STOREES1X_S1Z_S1Z_EEEvvEEEEvNT_6ParamsE:
        .type           _ZN7cutlass13device_kernelINS_4gemm6kernel13GemmUniversalIN4cute5tupleIJiiiiEEENS1_10collective13CollectiveMmaINS1_35MainloopSm100TmaUmmaWarpSpecializedILi3ELi2ELi2ENS5_IJNS4_1CILi1EEESB_SB_EEEEENS5_IJNSA_ILi128EEENSA_ILi256EEESE_EEEaNS5_IJlSB_lEEEaSH_NS4_8TiledMMAINS4_8MMA_AtomIJNS4_15SM100_MMA_S8_SSIaaiLi128ELi256ELNS4_4UMMA5MajorE0ELSM_0ELNSL_8SaturateE0EEEEEENS4_6LayoutISC_NS5_IJNSA_ILi0EEESR_SR_EEEEENS5_IJNS4_10UnderscoreESU_SU_EEEEENS4_13SM90_TMA_LOADENS4_14ComposedLayoutINS4_7SwizzleILi3ELi4ELi3EEENS4_18smem_ptr_flag_bitsILi8EEENSQ_INS5_IJNSA_ILi8EEESE_EEENS5_IJSE_SB_EEEEEEEvNS4_8identityESX_S17_vS18_EENS_8epilogue10collective18CollectiveEpilogueINS1A_23Sm100TmaWarpSpecializedILi4ELi2ELi64ELb0ELb0EEEJSG_NS5_IJNSQ_ISE_SB_EENSQ_INSA_ILi64EEESB_EEEEEaSH_aSH_NS1A_6fusion15FusionCallbacksIS1E_NS1J_17LinearCombinationIaiaiLNS_15FloatRoundStyleE2EEESG_S1I_JEEENS4_5SM1004TMEM4LOAD26SM100_TMEM_LOAD_32dp32b64xESX_NSY_INSZ_ILi2ELi4ELi3EEES12_NSQ_INS5_IJS13_S1G_EEENS5_IJS1G_SB_EEEEEEENS4_39AutoVectorizingCopyWithAssumedAlignmentILi128EEENS4_14SM90_TMA_STOREES1X_S1Z_S1Z_EEEvvEEEEvNT_6ParamsE,@function
        .size           _ZN7cutlass13device_kernelINS_4gemm6kernel13GemmUniversalIN4cute5tupleIJiiiiEEENS1_10collective13CollectiveMmaINS1_35MainloopSm100TmaUmmaWarpSpecializedILi3ELi2ELi2ENS5_IJNS4_1CILi1EEESB_SB_EEEEENS5_IJNSA_ILi128EEENSA_ILi256EEESE_EEEaNS5_IJlSB_lEEEaSH_NS4_8TiledMMAINS4_8MMA_AtomIJNS4_15SM100_MMA_S8_SSIaaiLi128ELi256ELNS4_4UMMA5MajorE0ELSM_0ELNSL_8SaturateE0EEEEEENS4_6LayoutISC_NS5_IJNSA_ILi0EEESR_SR_EEEEENS5_IJNS4_10UnderscoreESU_SU_EEEEENS4_13SM90_TMA_LOADENS4_14ComposedLayoutINS4_7SwizzleILi3ELi4ELi3EEENS4_18smem_ptr_flag_bitsILi8EEENSQ_INS5_IJNSA_ILi8EEESE_EEENS5_IJSE_SB_EEEEEEEvNS4_8identityESX_S17_vS18_EENS_8epilogue10collective18CollectiveEpilogueINS1A_23Sm100TmaWarpSpecializedILi4ELi2ELi64ELb0ELb0EEEJSG_NS5_IJNSQ_ISE_SB_EENSQ_INSA_ILi64EEESB_EEEEEaSH_aSH_NS1A_6fusion15FusionCallbacksIS1E_NS1J_17LinearCombinationIaiaiLNS_15FloatRoundStyleE2EEESG_S1I_JEEENS4_5SM1004TMEM4LOAD26SM100_TMEM_LOAD_32dp32b64xESX_NSY_INSZ_ILi2ELi4ELi3EEES12_NSQ_INS5_IJS13_S1G_EEENS5_IJS1G_SB_EEEEEEENS4_39AutoVectorizingCopyWithAssumedAlignmentILi128EEENS4_14SM90_TMA_STOREES1X_S1Z_S1Z_EEEvvEEEEvNT_6ParamsE,(.L_x_161 - _ZN7cutlass13device_kernelINS_4gemm6kernel13GemmUniversalIN4cute5tupleIJiiiiEEENS1_10collective13CollectiveMmaINS1_35MainloopSm100TmaUmmaWarpSpecializedILi3ELi2ELi2ENS5_IJNS4_1CILi1EEESB_SB_EEEEENS5_IJNSA_ILi128EEENSA_ILi256EEESE_EEEaNS5_IJlSB_lEEEaSH_NS4_8TiledMMAINS4_8MMA_AtomIJNS4_15SM100_MMA_S8_SSIaaiLi128ELi256ELNS4_4UMMA5MajorE0ELSM_0ELNSL_8SaturateE0EEEEEENS4_6LayoutISC_NS5_IJNSA_ILi0EEESR_SR_EEEEENS5_IJNS4_10UnderscoreESU_SU_EEEEENS4_13SM90_TMA_LOADENS4_14ComposedLayoutINS4_7SwizzleILi3ELi4ELi3EEENS4_18smem_ptr_flag_bitsILi8EEENSQ_INS5_IJNSA_ILi8EEESE_EEENS5_IJSE_SB_EEEEEEEvNS4_8identityESX_S17_vS18_EENS_8epilogue10collective18CollectiveEpilogueINS1A_23Sm100TmaWarpSpecializedILi4ELi2ELi64ELb0ELb0EEEJSG_NS5_IJNSQ_ISE_SB_EENSQ_INSA_ILi64EEESB_EEEEEaSH_aSH_NS1A_6fusion15FusionCallbacksIS1E_NS1J_17LinearCombinationIaiaiLNS_15FloatRoundStyleE2EEESG_S1I_JEEENS4_5SM1004TMEM4LOAD26SM100_TMEM_LOAD_32dp32b64xESX_NSY_INSZ_ILi2ELi4ELi3EEES12_NSQ_INS5_IJS13_S1G_EEENS5_IJS1G_SB_EEEEEEENS4_39AutoVectorizingCopyWithAssumedAlignmentILi128EEENS4_14SM90_TMA_STOREES1X_S1Z_S1Z_EEEvvEEEEvNT_6ParamsE)
        .other          _ZN7cutlass13device_kernelINS_4gemm6kernel13GemmUniversalIN4cute5tupleIJiiiiEEENS1_10collective13CollectiveMmaINS1_35MainloopSm100TmaUmmaWarpSpecializedILi3ELi2ELi2ENS5_IJNS4_1CILi1EEESB_SB_EEEEENS5_IJNSA_ILi128EEENSA_ILi256EEESE_EEEaNS5_IJlSB_lEEEaSH_NS4_8TiledMMAINS4_8MMA_AtomIJNS4_15SM100_MMA_S8_SSIaaiLi128ELi256ELNS4_4UMMA5MajorE0ELSM_0ELNSL_8SaturateE0EEEEEENS4_6LayoutISC_NS5_IJNSA_ILi0EEESR_SR_EEEEENS5_IJNS4_10UnderscoreESU_SU_EEEEENS4_13SM90_TMA_LOADENS4_14ComposedLayoutINS4_7SwizzleILi3ELi4ELi3EEENS4_18smem_ptr_flag_bitsILi8EEENSQ_INS5_IJNSA_ILi8EEESE_EEENS5_IJSE_SB_EEEEEEEvNS4_8identityESX_S17_vS18_EENS_8epilogue10collective18CollectiveEpilogueINS1A_23Sm100TmaWarpSpecializedILi4ELi2ELi64ELb0ELb0EEEJSG_NS5_IJNSQ_ISE_SB_EENSQ_INSA_ILi64EEESB_EEEEEaSH_aSH_NS1A_6fusion15FusionCallbacksIS1E_NS1J_17LinearCombinationIaiaiLNS_15FloatRoundStyleE2EEESG_S1I_JEEENS4_5SM1004TMEM4LOAD26SM100_TMEM_LOAD_32dp32b64xESX_NSY_INSZ_ILi2ELi4ELi3EEES12_NSQ_INS5_IJS13_S1G_EEENS5_IJS1G_SB_EEEEEEENS4_39AutoVectorizingCopyWithAssumedAlignmentILi128EEENS4_14SM90_TMA_STOREES1X_S1Z_S1Z_EEEvvEEEEvNT_6ParamsE,@"STO_CUDA_ENTRY STV_DEFAULT"
_ZN7cutlass13device_kernelINS_4gemm6kernel13GemmUniversalIN4cute5tupleIJiiiiEEENS1_10collective13CollectiveMmaINS1_35MainloopSm100TmaUmmaWarpSpecializedILi3ELi2ELi2ENS5_IJNS4_1CILi1EEESB_SB_EEEEENS5_IJNSA_ILi128EEENSA_ILi256EEESE_EEEaNS5_IJlSB_lEEEaSH_NS4_8TiledMMAINS4_8MMA_AtomIJNS4_15SM100_MMA_S8_SSIaaiLi128ELi256ELNS4_4UMMA5MajorE0ELSM_0ELNSL_8SaturateE0EEEEEENS4_6LayoutISC_NS5_IJNSA_ILi0EEESR_SR_EEEEENS5_IJNS4_10UnderscoreESU_SU_EEEEENS4_13SM90_TMA_LOADENS4_14ComposedLayoutINS4_7SwizzleILi3ELi4ELi3EEENS4_18smem_ptr_flag_bitsILi8EEENSQ_INS5_IJNSA_ILi8EEESE_EEENS5_IJSE_SB_EEEEEEEvNS4_8identityESX_S17_vS18_EENS_8epilogue10collective18CollectiveEpilogueINS1A_23Sm100TmaWarpSpecializedILi4ELi2ELi64ELb0ELb0EEEJSG_NS5_IJNSQ_ISE_SB_EENSQ_INSA_ILi64EEESB_EEEEEaSH_aSH_NS1A_6fusion15FusionCallbacksIS1E_NS1J_17LinearCombinationIaiaiLNS_15FloatRoundStyleE2EEESG_S1I_JEEENS4_5SM1004TMEM4LOAD26SM100_TMEM_LOAD_32dp32b64xESX_NSY_INSZ_ILi2ELi4ELi3EEES12_NSQ_INS5_IJS13_S1G_EEENS5_IJS1G_SB_EEEEEEENS4_39AutoVectorizingCopyWithAssumedAlignmentILi128EEENS4_14SM90_TMA_STOREES1X_S1Z_S1Z_EEEvvEEEEvNT_6ParamsE:
[----:B------:R-:W1:Y:S01]  /*0000*/  LDC R1, c[0x0][0x37c] ;  /* 0x0000df00ff017b82 */ /* 0x000e620000000800 */
[----:B------:R-:W2:Y:S01]  /*0010*/  S2R R167, SR_TID.X ;  /* 0x0000000000a77919 */ /* 0x000ea20000002100 */
[----:B------:R-:W3:Y:S01]  /*0020*/  LDCU.64 UR4, c[0x0][0x890] ;  /* 0x00011200ff0477ac */ /* 0x000ee20008000a00 */
[----:B------:R-:W-:Y:S02]  /*0030*/  PRMT R151, RZ, 0x7610, R151 ;  /* 0x00007610ff977816 */ /* 0x000fe40000000097 */
[----:B------:R-:W-:Y:S01]  /*0040*/  ELECT P5, URZ, PT ;  /* 0x0000000000ff782f */ /* 0x000fe200038a0000 */
[----:B------:R-:W4:Y:S01]  /*0050*/  LDCU.64 UR46, c[0x0][0x358] ;  /* 0x00006b00ff2e77ac */ /* 0x000f220008000a00 */
[----:B---3--:R-:W-:-:S04]  /*0060*/  UISETP.NE.U32.AND UP0, UPT, UR4, URZ, UPT ;  /* 0x000000ff0400728c */ /* 0x008fc8000bf05070 */
[----:B------:R-:W-:Y:S01]  /*0070*/  UISETP.NE.AND.EX UP0, UPT, UR5, URZ, UPT, UP0 ;  /* 0x000000ff0500728c */ /* 0x000fe2000bf05300 */
[----:B--2---:R-:W-:-:S05]  /*0080*/  SHF.R.U32.HI R154, RZ, 0x5, R167 ;  /* 0x00000005ff9a7819 */ /* 0x004fca00000116a7 */
[----:B------:R-:W2:Y:S02]  /*0090*/  SHFL.IDX PT, R0, R154, RZ, 0x1f ;  /* 0x00001fff9a007589 */ /* 0x000ea400000e0000 */
[----:B--2---:R-:W-:Y:S01]  /*00a0*/  R2UR UR8, R0 ;  /* 0x00000000000872ca */ /* 0x004fe200000e0000 */
[----:B-1--4-:R-:W-:-:S14]  /*00b0*/  BRA.U UP0, `(.L_x_0) ;  /* 0x00000001002c7547 */ /* 0x012fdc000b800000 */
[----:B------:R-:W1:Y:S02]  /*00c0*/  LDCU.64 UR6, c[0x0][0x888] ;  /* 0x00011100ff0677ac */ /* 0x000e640008000a00 */
[----:B-1----:R-:W-:-:S04]  /*00d0*/  UISETP.NE.U32.AND UP0, UPT, UR6, URZ, UPT ;  /* 0x000000ff0600728c */ /* 0x002fc8000bf05070 */
[----:B------:R-:W-:-:S09]  /*00e0*/  UISETP.NE.AND.EX UP0, UPT, UR7, URZ, UPT, UP0 ;  /* 0x000000ff0700728c */ /* 0x000fd2000bf05300 */
[----:B------:R-:W-:Y:S05]  /*00f0*/  BRA.U !UP0, `(.L_x_1) ;  /* 0x0000000108107547 */ /* 0x000fea000b800000 */
[----:B------:R-:W1:Y:S02]  /*0100*/  LDC.64 R82, c[0x0][0x888] ;  /* 0x00022200ff527b82 */ /* 0x000e640000000a00 */
[----:B-1----:R1:W5:Y:S01]  /*0110*/  LDG.E R82, desc[UR46][R82.64] ;  /* 0x0000002e52527981 */ /* 0x002362000c1e1900 */
[----:B------:R-:W-:Y:S01]  /*0120*/  HFMA2 R151, -RZ, RZ, 0, 5.9604644775390625e-08 ;  /* 0x00000001ff977431 */ /* 0x000fe200000001ff */
[----:B------:R-:W-:Y:S05]  /*0130*/  BRA `(.L_x_0) ;  /* 0x00000000000c7947 */ /* 0x000fea0003800000 */
.L_x_1:
[----:B------:R-:W1:Y:S01]  /*0140*/  LDCU UR6, c[0x0][0x880] ;  /* 0x00011000ff0677ac */ /* 0x000e620008000800 */
[----:B------:R-:W-:Y:S01]  /*0150*/  HFMA2 R151, -RZ, RZ, 0, 5.9604644775390625e-08 ;  /* 0x00000001ff977431 */ /* 0x000fe200000001ff */
[----:B-1----:R-:W-:-:S07]  /*0160*/  MOV R82, UR6 ;  /* 0x0000000600527c02 */ /* 0x002fce0008000f00 */
.L_x_0:
[----:B------:R-:W2:Y:S02]  /*0170*/  LDCU.64 UR6, c[0x0][0x8b0] ;  /* 0x00011600ff0677ac */ /* 0x000ea40008000a00 */
[----:B--2---:R-:W-:-:S04]  /*0180*/  UISETP.NE.U32.AND UP0, UPT, UR6, URZ, UPT ;  /* 0x000000ff0600728c */ /* 0x004fc8000bf05070 */
[----:B------:R-:W-:-:S09]  /*0190*/  UISETP.NE.AND.EX UP0, UPT, UR7, URZ, UPT, UP0 ;  /* 0x000000ff0700728c */ /* 0x000fd2000bf05300 */
[----:B------:R-:W-:Y:S05]  /*01a0*/  BRA.U UP0, `(.L_x_2) ;  /* 0x0000000100247547 */ /* 0x000fea000b800000 */
[----:B------:R-:W2:Y:S02]  /*01b0*/  LDCU.64 UR6, c[0x0][0x8a8] ;  /* 0x00011500ff0677ac */ /* 0x000ea40008000a00 */
[----:B--2---:R-:W-:-:S04]  /*01c0*/  UISETP.NE.U32.AND UP0, UPT, UR6, URZ, UPT ;  /* 0x000000ff0600728c */ /* 0x004fc8000bf05070 */
[----:B------:R-:W-:-:S09]  /*01d0*/  UISETP.NE.AND.EX UP0, UPT, UR7, URZ, UPT, UP0 ;  /* 0x000000ff0700728c */ /* 0x000fd2000bf05300 */
[----:B------:R-:W-:Y:S05]  /*01e0*/  BRA.U !UP0, `(.L_x_3) ;  /* 0x00000001080c7547 */ /* 0x000fea000b800000 */
[----:B------:R-:W2:Y:S02]  /*01f0*/  LDC.64 R78, c[0x0][0x8a8] ;  /* 0x00022a00ff4e7b82 */ /* 0x000ea40000000a00 */
[----:B--2---:R2:W5:Y:S01]  /*0200*/  LDG.E R78, desc[UR46][R78.64] ;  /* 0x0000002e4e4e7981 */ /* 0x004562000c1e1900 */
[----:B------:R-:W-:Y:S05]  /*0210*/  BRA `(.L_x_2) ;  /* 0x0000000000087947 */ /* 0x000fea0003800000 */
.L_x_3:
[----:B------:R-:W2:Y:S02]  /*0220*/  LDCU UR6, c[0x0][0x8a0] ;  /* 0x00011400ff0677ac */ /* 0x000ea40008000800 */
[----:B--2---:R-:W-:Y:S02]  /*0230*/  MOV R78, UR6 ;  /* 0x00000006004e7c02 */ /* 0x004fe40008000f00 */
.L_x_2:
[----:B------:R-:W-:Y:S01]  /*0240*/  IMAD.U32 R0, RZ, RZ, UR8 ;  /* 0x00000008ff007e24 */ /* 0x000fe2000f8e00ff */
[----:B------:R-:W-:Y:S04]  /*0250*/  BSSY.RECONVERGENT B0, `(.L_x_4) ;  /* 0x000000c000007945 */ /* 0x000fe80003800200 */
[C---:B------:R-:W-:Y:S02]  /*0260*/  ISETP.NE.OR P1, PT, R0.reuse, 0x1, !P5 ;  /* 0x000000010000780c */ /* 0x040fe40006f25670 */
[----:B------:R-:W-:-:S11]  /*0270*/  ISETP.NE.OR P0, PT, R0, 0x3, !P5 ;  /* 0x000000030000780c */ /* 0x000fd60006f05670 */
[----:B------:R-:W-:Y:S05]  /*0280*/  @P1 BRA `(.L_x_5) ;  /* 0x0000000000201947 */ /* 0x000fea0003800000 */
[----:B------:R-:W3:Y:S02]  /*0290*/  LDCU.64 UR6, c[0x0][0x348] ;  /* 0x00006900ff0677ac */ /* 0x000ee40008000a00 */
[----:B---3--:R-:W-:Y:S02]  /*02a0*/  UIADD3 UR10, UP1, UPT, UR6, 0x80, URZ ;  /* 0x00000080060a7890 */ /* 0x008fe4000ff3e0ff */
[----:B------:R-:W-:Y:S02]  /*02b0*/  UIADD3 UR6, UP0, UPT, UR6, 0x180, URZ ;  /* 0x0000018006067890 */ /* 0x000fe4000ff1e0ff */
[----:B------:R-:W-:Y:S02]  /*02c0*/  UIADD3.X UR11, UPT, UPT, URZ, UR7, URZ, UP1, !UPT ;  /* 0x00000007ff0b7290 */ /* 0x000fe40008ffe4ff */
[----:B------:R-:W-:-:S07]  /*02d0*/  UIADD3.X UR7, UPT, UPT, URZ, UR7, URZ, UP0, !UPT ;  /* 0x00000007ff077290 */ /* 0x000fce00087fe4ff */
[----:B------:R3:W-:Y:S02]  /*02e0*/  UTMACCTL.PF [UR10] ;  /* 0x000000000a0079b9 */ /* 0x0007e40008040000 */
[----:B------:R3:W-:Y:S02]  /*02f0*/  UTMACCTL.PF [UR6] ;  /* 0x00000000060079b9 */ /* 0x0007e40008040000 */
[----:B---3--:R-:W-:Y:S01]  /*0300*/  NOP ;  /* 0x0000000000007918 */ /* 0x008fe20000000000 */
.L_x_5:
[----:B------:R-:W-:Y:S05]  /*0310*/  BSYNC.RECONVERGENT B0 ;  /* 0x0000000000007941 */ /* 0x000fea0003800200 */
.L_x_4:
[----:B------:R-:W-:Y:S04]  /*0320*/  BSSY.RECONVERGENT B0, `(.L_x_6) ;  /* 0x000000a000007945 */ /* 0x000fe80003800200 */
        /* <DEDUP_REMOVED lines=9> */
.L_x_7:
[----:B------:R-:W-:Y:S05]  /*03c0*/  BSYNC.RECONVERGENT B0 ;  /* 0x0000000000007941 */ /* 0x000fea0003800200 */
.L_x_6:
[----:B------:R-:W3:Y:S01]  /*03d0*/  LDCU.64 UR6, c[0x0][0x888] ;  /* 0x00011100ff0677ac */ /* 0x000ee20008000a00 */
[----:B------:R-:W-:Y:S02]  /*03e0*/  UISETP.EQ.U32.AND UP1, UPT, UR4, URZ, UPT ;  /* 0x000000ff0400728c */ /* 0x000fe4000bf22070 */
[----:B------:R-:W-:Y:S02]  /*03f0*/  UPLOP3.LUT UP2, UPT, UPT, UPT, UPT, 0x80, 0x8 ;  /* 0x000000000008789c */ /* 0x000fe40003f4f070 */
[----:B---3--:R-:W-:-:S04]  /*0400*/  UISETP.NE.U32.AND UP0, UPT, UR6, URZ, UPT ;  /* 0x000000ff0600728c */ /* 0x008fc8000bf05070 */
[----:B------:R-:W-:-:S04]  /*0410*/  UISETP.NE.AND.EX UP0, UPT, UR7, URZ, UPT, UP0 ;  /* 0x000000ff0700728c */ /* 0x000fc8000bf05300 */
[----:B------:R-:W-:-:S04]  /*0420*/  UISETP.EQ.OR.EX UP3, UPT, UR5, URZ, !UP0, UP1 ;  /* 0x000000ff0500728c */ /* 0x000fc8000c762710 */
[----:B------:R-:W-:-:S05]  /*0430*/  UP2UR UR50, UPR, URZ, 0x8 ;  /* 0x00000008ff327883 */ /* 0x000fca0008000000 */
[----:B------:R-:W-:Y:S07]  /*0440*/  BRA.U !UP3, `(.L_x_8) ;  /* 0x000000010b207547 */ /* 0x000fee000b800000 */
[----:B-----5:R-:W-:Y:S01]  /*0450*/  R2UR UR6, R82 ;  /* 0x00000000520672ca */ /* 0x020fe200000e0000 */
[----:B------:R-:W-:Y:S02]  /*0460*/  UISETP.NE.U32.AND UP2, UPT, UR4, URZ, UPT ;  /* 0x000000ff0400728c */ /* 0x000fe4000bf45070 */
[----:B------:R-:W-:Y:S02]  /*0470*/  USEL UR4, URZ, 0xffffffff, UP0 ;  /* 0xffffffffff047887 */ /* 0x000fe40008000000 */
[----:B------:R-:W-:-:S08]  /*0480*/  UISETP.NE.AND.EX UP2, UPT, UR5, URZ, UPT, UP2 ;  /* 0x000000ff0500728c */ /* 0x000fd0000bf45320 */
[----:B------:R-:W-:-:S04]  /*0490*/  UISETP.NE.AND UP1, UPT, UR6, URZ, UPT ;  /* 0x000000ff0600728c */ /* 0x000fc8000bf25270 */
[----:B------:R-:W-:-:S04]  /*04a0*/  @!UP2 USEL UR4, URZ, 0xffffffff, UP1 ;  /* 0xffffffffff04a887 */ /* 0x000fc80008800000 */
[----:B------:R-:W-:-:S04]  /*04b0*/  ULOP3.LUT UR4, UR4, 0x1, URZ, 0xc0, !UPT ;  /* 0x0000000104047892 */ /* 0x000fc8000f8ec0ff */
[----:B------:R-:W-:-:S11]  /*04c0*/  UISETP.NE.U32.AND UP2, UPT, UR4, 0x1, UPT ;  /* 0x000000010400788c */ /* 0x000fd6000bf45070 */
.L_x_8:
[----:B------:R-:W3:Y:S01]  /*04d0*/  SHFL.IDX PT, R2, R154, RZ, 0x1f ;  /* 0x00001fff9a027589 */ /* 0x000ee200000e0000 */
[----:B------:R-:W-:-:S04]  /*04e0*/  UISETP.NE.AND UP1, UPT, UR8, 0x2, UPT ;  /* 0x000000020800788c */ /* 0x000fc8000bf25270 */
[----:B------:R-:W-:Y:S01]  /*04f0*/  USEL UR6, URZ, 0x1, UP1 ;  /* 0x00000001ff067887 */ /* 0x000fe20008800000 */
[----:B---3--:R-:W-:-:S13]  /*0500*/  ISETP.NE.AND P0, PT, R2, RZ, PT ;  /* 0x000000ff0200720c */ /* 0x008fda0003f05270 */
[----:B------:R-:W-:Y:S05]  /*0510*/  @P0 BRA `(.L_x_9) ;  /* 0x0000000000400947 */ /* 0x000fea0003800000 */
[----:B------:R-:W3:Y:S01]  /*0520*/  S2UR UR5, SR_CgaCtaId ;  /* 0x00000000000579c3 */ /* 0x000ee20000008800 */
[----:B------:R-:W-:Y:S01]  /*0530*/  UMOV UR7, 0x400 ;  /* 0x0000040000077882 */ /* 0x000fe20000000000 */
[----:B------:R-:W-:Y:S01]  /*0540*/  UMOV UR4, 0x1 ;  /* 0x0000000100047882 */ /* 0x000fe20000000000 */
[----:B------:R-:W-:Y:S01]  /*0550*/  ELECT P0, URZ, PT ;  /* 0x0000000000ff782f */ /* 0x000fe20003800000 */
[----:B------:R-:W-:-:S04]  /*0560*/  UIADD3 UR10, UPT, UPT, -UR4, 0x100000, URZ ;  /* 0x00100000040a7890 */ /* 0x000fc8000fffe1ff */
[----:B------:R-:W-:Y:S02]  /*0570*/  USHF.L.U32 UR11, UR10, 0xb, URZ ;  /* 0x0000000b0a0b7899 */ /* 0x000fe400080006ff */
[----:B------:R-:W-:Y:S02]  /*0580*/  USHF.L.U32 UR10, UR10, 0x1, URZ ;  /* 0x000000010a0a7899 */ /* 0x000fe400080006ff */
[----:B---3--:R-:W-:Y:S01]  /*0590*/  ULEA UR5, UR5, UR7, 0x18 ;  /* 0x0000000705057291 */ /* 0x008fe2000f8ec0ff */
[----:B------:R-:W3:Y:S11]  /*05a0*/  FENCE.VIEW.ASYNC.S ;  /* 0x00000000000073c6 */ /* 0x000ef60000000000 */
[----:B---3--:R3:W4:Y:S01]  /*05b0*/  SYNCS.EXCH.64 URZ, [UR5], UR10 ;  /* 0x0000000a05ff75b2 */ /* 0x0087220008000100 */
[----:B------:R3:W1:Y:S01]  /*05c0*/  SYNCS.EXCH.64 URZ, [UR5+0x18], UR10 ;  /* 0x0000180a05ff75b2 */ /* 0x0006620008000100 */
[----:B------:R3:W1:Y:S01]  /*05d0*/  SYNCS.EXCH.64 URZ, [UR5+0x8], UR10 ;  /* 0x0000080a05ff75b2 */ /* 0x0006620008000100 */
[----:B------:R3:W1:Y:S01]  /*05e0*/  SYNCS.EXCH.64 URZ, [UR5+0x20], UR10 ;  /* 0x0000200a05ff75b2 */ /* 0x0006620008000100 */
[----:B------:R3:W1:Y:S01]  /*05f0*/  SYNCS.EXCH.64 URZ, [UR5+0x10], UR10 ;  /* 0x0000100a05ff75b2 */ /* 0x0006620008000100 */
[----:B------:R3:W1:Y:S01]  /*0600*/  SYNCS.EXCH.64 URZ, [UR5+0x28], UR10 ;  /* 0x0000280a05ff75b2 */ /* 0x0006620008000100 */
[----:B------:R-:W-:Y:S01]  /*0610*/  NOP ;  /* 0x0000000000007918 */ /* 0x000fe20000000000 */
.L_x_9:
[----:B------:R-:W2:Y:S01]  /*0620*/  SHFL.IDX PT, R2, R154, RZ, 0x1f ;  /* 0x00001fff9a027589 */ /* 0x000ea200000e0000 */
[----:B------:R-:W-:Y:S01]  /*0630*/  NOP ;  /* 0x0000000000007918 */ /* 0x000fe20000000000 */
[----:B--2---:R-:W-:-:S13]  /*0640*/  ISETP.NE.AND P0, PT, R2, 0x1, PT ;  /* 0x000000010200780c */ /* 0x004fda0003f05270 */
[----:B------:R-:W-:Y:S05]  /*0650*/  @P0 BRA `(.L_x_10) ;  /* 0x0000000000580947 */ /* 0x000fea0003800000 */
[----:B------:R-:W2:Y:S01]  /*0660*/  S2UR UR7, SR_CgaCtaId ;  /* 0x00000000000779c3 */ /* 0x000ea20000008800 */
[----:B------:R-:W-:Y:S01]  /*0670*/  UMOV UR9, 0x400 ;  /* 0x0000040000097882 */ /* 0x000fe20000000000 */
[----:B---3--:R-:W-:Y:S01]  /*0680*/  UMOV UR5, 0x20 ;  /* 0x0000002000057882 */ /* 0x008fe20000000000 */
[----:B------:R-:W-:Y:S01]  /*0690*/  UMOV UR4, 0x80 ;  /* 0x0000008000047882 */ /* 0x000fe20000000000 */
[----:B------:R-:W-:-:S04]  /*06a0*/  UIADD3 UR10, UPT, UPT, -UR5, 0x100000, URZ ;  /* 0x00100000050a7890 */ /* 0x000fc8000fffe1ff */
[----:B------:R-:W-:Y:S02]  /*06b0*/  USHF.L.U32 UR11, UR10, 0xb, URZ ;  /* 0x0000000b0a0b7899 */ /* 0x000fe400080006ff */
[----:B------:R-:W-:Y:S02]  /*06c0*/  USHF.L.U32 UR10, UR10, 0x1, URZ ;  /* 0x000000010a0a7899 */ /* 0x000fe400080006ff */
[----:B------:R-:W-:-:S04]  /*06d0*/  UIADD3 UR4, UPT, UPT, -UR4, 0x100000, URZ ;  /* 0x0010000004047890 */ /* 0x000fc8000fffe1ff */
[----:B------:R-:W-:Y:S02]  /*06e0*/  USHF.L.U32 UR5, UR4, 0xb, URZ ;  /* 0x0000000b04057899 */ /* 0x000fe400080006ff */
[----:B------:R-:W-:Y:S01]  /*06f0*/  USHF.L.U32 UR4, UR4, 0x1, URZ ;  /* 0x0000000104047899 */ /* 0x000fe200080006ff */
[----:B------:R-:W-:Y:S01]  /*0700*/  ELECT P0, URZ, PT ;  /* 0x0000000000ff782f */ /* 0x000fe20003800000 */
[----:B--2---:R-:W-:Y:S01]  /*0710*/  ULEA UR7, UR7, UR9, 0x18 ;  /* 0x0000000907077291 */ /* 0x004fe2000f8ec0ff */
[----:B------:R-:W2:Y:S11]  /*0720*/  FENCE.VIEW.ASYNC.S ;  /* 0x00000000000073c6 */ /* 0x000eb60000000000 */
[----:B--2---:R2:W3:Y:S01]  /*0730*/  SYNCS.EXCH.64 URZ, [UR7+0x30], UR10 ;  /* 0x0000300a07ff75b2 */ /* 0x0044e20008000100 */
[----:B------:R2:W1:Y:S01]  /*0740*/  SYNCS.EXCH.64 URZ, [UR7+0x50], UR4 ;  /* 0x0000500407ff75b2 */ /* 0x0004620008000100 */
[----:B------:R2:W1:Y:S01]  /*0750*/  SYNCS.EXCH.64 URZ, [UR7+0x38], UR10 ;  /* 0x0000380a07ff75b2 */ /* 0x0004620008000100 */
[----:B------:R2:W1:Y:S01]  /*0760*/  SYNCS.EXCH.64 URZ, [UR7+0x58], UR4 ;  /* 0x0000580407ff75b2 */ /* 0x0004620008000100 */
[----:B------:R2:W1:Y:S01]  /*0770*/  SYNCS.EXCH.64 URZ, [UR7+0x40], UR10 ;  /* 0x0000400a07ff75b2 */ /* 0x0004620008000100 */
[----:B------:R2:W1:Y:S01]  /*0780*/  SYNCS.EXCH.64 URZ, [UR7+0x60], UR4 ;  /* 0x0000600407ff75b2 */ /* 0x0004620008000100 */
[----:B------:R2:W1:Y:S01]  /*0790*/  SYNCS.EXCH.64 URZ, [UR7+0x48], UR10 ;  /* 0x0000480a07ff75b2 */ /* 0x0004620008000100 */
[----:B------:R2:W1:Y:S01]  /*07a0*/  SYNCS.EXCH.64 URZ, [UR7+0x68], UR4 ;  /* 0x0000680407ff75b2 */ /* 0x0004620008000100 */
[----:B------:R-:W-:Y:S01]  /*07b0*/  NOP ;  /* 0x0000000000007918 */ /* 0x000fe20000000000 */
.L_x_10:
[----:B------:R-:W4:Y:S01]  /*07c0*/  SHFL.IDX PT, R2, R154, RZ, 0x1f ;  /* 0x00001fff9a027589 */ /* 0x000f2200000e0000 */
[----:B------:R-:W-:Y:S01]  /*07d0*/  NOP ;  /* 0x0000000000007918 */ /* 0x000fe20000000000 */
[----:B----4-:R-:W-:-:S13]  /*07e0*/  ISETP.NE.AND P0, PT, R2, 0x3, PT ;  /* 0x000000030200780c */ /* 0x010fda0003f05270 */
[----:B------:R-:W-:Y:S05]  /*07f0*/  @P0 BRA `(.L_x_11) ;  /* 0x0000000000300947 */ /* 0x000fea0003800000 */
[----:B--23--:R-:W2:Y:S01]  /*0800*/  S2UR UR5, SR_CgaCtaId ;  /* 0x00000000000579c3 */ /* 0x00cea20000008800 */
[----:B------:R-:W-:Y:S01]  /*0810*/  UMOV UR7, 0x400 ;  /* 0x0000040000077882 */ /* 0x000fe20000000000 */
[----:B------:R-:W-:Y:S01]  /*0820*/  UMOV UR4, 0x20 ;  /* 0x0000002000047882 */ /* 0x000fe20000000000 */
[----:B------:R-:W-:Y:S01]  /*0830*/  ELECT P0, URZ, PT ;  /* 0x0000000000ff782f */ /* 0x000fe20003800000 */
[----:B------:R-:W-:-:S04]  /*0840*/  UIADD3 UR10, UPT, UPT, -UR4, 0x100000, URZ ;  /* 0x00100000040a7890 */ /* 0x000fc8000fffe1ff */
[----:B------:R-:W-:Y:S02]  /*0850*/  USHF.L.U32 UR11, UR10, 0xb, URZ ;  /* 0x0000000b0a0b7899 */ /* 0x000fe400080006ff */
[----:B------:R-:W-:Y:S02]  /*0860*/  USHF.L.U32 UR10, UR10, 0x1, URZ ;  /* 0x000000010a0a7899 */ /* 0x000fe400080006ff */
[----:B--2---:R-:W-:Y:S01]  /*0870*/  ULEA UR5, UR5, UR7, 0x18 ;  /* 0x0000000705057291 */ /* 0x004fe2000f8ec0ff */
[----:B------:R-:W2:Y:S11]  /*0880*/  FENCE.VIEW.ASYNC.S ;  /* 0x00000000000073c6 */ /* 0x000eb60000000000 */
[----:B--2---:R4:W2:Y:S01]  /*0890*/  SYNCS.EXCH.64 URZ, [UR5+0x70], UR10 ;  /* 0x0000700a05ff75b2 */ /* 0x0048a20008000100 */
[----:B------:R4:W3:Y:S02]  /*08a0*/  SYNCS.EXCH.64 URZ, [UR5+0x78], UR10 ;  /* 0x0000780a05ff75b2 */ /* 0x0008e40008000100 */
[----:B----4-:R-:W-:Y:S01]  /*08b0*/  NOP ;  /* 0x0000000000007918 */ /* 0x010fe20000000000 */
.L_x_11:
[----:B------:R-:W4:Y:S01]  /*08c0*/  SHFL.IDX PT, R2, R154, RZ, 0x1f ;  /* 0x00001fff9a027589 */ /* 0x000f2200000e0000 */
[----:B------:R-:W-:Y:S01]  /*08d0*/  NOP ;  /* 0x0000000000007918 */ /* 0x000fe20000000000 */
[----:B----4-:R-:W-:-:S13]  /*08e0*/  ISETP.NE.AND P0, PT, R2, 0x4, PT ;  /* 0x000000040200780c */ /* 0x010fda0003f05270 */
[----:B------:R-:W-:Y:S05]  /*08f0*/  @P0 BRA `(.L_x_12) ;  /* 0x00000000004c0947 */ /* 0x000fea0003800000 */
[----:B--23--:R-:W2:Y:S01]  /*0900*/  S2UR UR5, SR_CgaCtaId ;  /* 0x00000000000579c3 */ /* 0x00cea20000008800 */
[----:B------:R-:W-:Y:S01]  /*0910*/  UMOV UR9, 0x100 ;  /* 0x0000010000097882 */ /* 0x000fe20000000000 */
[----:B------:R-:W-:Y:S01]  /*0920*/  UMOV UR7, 0x400 ;  /* 0x0000040000077882 */ /* 0x000fe20000000000 */
[----:B------:R-:W-:Y:S01]  /*0930*/  USEL UR9, UR9, 0xe0, UP2 ;  /* 0x000000e009097887 */ /* 0x000fe20009000000 */
[----:B------:R-:W-:Y:S01]  /*0940*/  UMOV UR4, 0x1 ;  /* 0x0000000100047882 */ /* 0x000fe20000000000 */
[----:B------:R-:W-:Y:S01]  /*0950*/  ELECT P0, URZ, PT ;  /* 0x0000000000ff782f */ /* 0x000fe20003800000 */
[----:B------:R-:W-:-:S04]  /*0960*/  UIADD3 UR10, UPT, UPT, -UR4, 0x100000, URZ ;  /* 0x00100000040a7890 */ /* 0x000fc8000fffe1ff */
[----:B------:R-:W-:Y:S02]  /*0970*/  USHF.L.U32 UR11, UR10, 0xb, URZ ;  /* 0x0000000b0a0b7899 */ /* 0x000fe400080006ff */
[----:B------:R-:W-:Y:S02]  /*0980*/  USHF.L.U32 UR10, UR10, 0x1, URZ ;  /* 0x000000010a0a7899 */ /* 0x000fe400080006ff */
[----:B------:R-:W-:-:S04]  /*0990*/  UIADD3 UR12, UPT, UPT, -UR9, 0x100000, URZ ;  /* 0x00100000090c7890 */ /* 0x000fc8000fffe1ff */
[----:B------:R-:W-:Y:S02]  /*09a0*/  USHF.L.U32 UR13, UR12, 0xb, URZ ;  /* 0x0000000b0c0d7899 */ /* 0x000fe400080006ff */
[----:B------:R-:W-:Y:S02]  /*09b0*/  USHF.L.U32 UR12, UR12, 0x1, URZ ;  /* 0x000000010c0c7899 */ /* 0x000fe400080006ff */
[----:B--2---:R-:W-:Y:S01]  /*09c0*/  ULEA UR5, UR5, UR7, 0x18 ;  /* 0x0000000705057291 */ /* 0x004fe2000f8ec0ff */
[----:B------:R-:W2:Y:S11]  /*09d0*/  FENCE.VIEW.ASYNC.S ;  /* 0x00000000000073c6 */ /* 0x000eb60000000000 */
[----:B--2---:R4:W2:Y:S01]  /*09e0*/  SYNCS.EXCH.64 URZ, [UR5+0x80], UR10 ;  /* 0x0000800a05ff75b2 */ /* 0x0048a20008000100 */
[----:B------:R4:W3:Y:S01]  /*09f0*/  SYNCS.EXCH.64 URZ, [UR5+0x90], UR12 ;  /* 0x0000900c05ff75b2 */ /* 0x0008e20008000100 */
[----:B------:R4:W1:Y:S01]  /*0a00*/  SYNCS.EXCH.64 URZ, [UR5+0x88], UR10 ;  /* 0x0000880a05ff75b2 */ /* 0x0008620008000100 */
[----:B------:R4:W1:Y:S02]  /*0a10*/  SYNCS.EXCH.64 URZ, [UR5+0x98], UR12 ;  /* 0x0000980c05ff75b2 */ /* 0x0008640008000100 */
[----:B----4-:R-:W-:Y:S01]  /*0a20*/  NOP ;  /* 0x0000000000007918 */ /* 0x010fe20000000000 */
.L_x_12:
[----:B------:R-:W4:Y:S01]  /*0a30*/  SHFL.IDX PT, R2, R154, RZ, 0x1f ;  /* 0x00001fff9a027589 */ /* 0x000f2200000e0000 */
[----:B------:R-:W-:Y:S01]  /*0a40*/  NOP ;  /* 0x0000000000007918 */ /* 0x000fe20000000000 */
[----:B----4-:R-:W-:-:S13]  /*0a50*/  ISETP.NE.AND P0, PT, R2, 0x5, PT ;  /* 0x000000050200780c */ /* 0x010fda0003f05270 */
[----:B------:R-:W-:Y:S05]  /*0a60*/  @P0 BRA `(.L_x_13) ;  /* 0x0000000000480947 */ /* 0x000fea0003800000 */
[----:B--2---:R-:W2:Y:S01]  /*0a70*/  S2UR UR7, SR_CgaCtaId ;  /* 0x00000000000779c3 */ /* 0x004ea20000008800 */
        /* <DEDUP_REMOVED lines=12> */
[----:B--2---:R4:W2:Y:S01]  /*0b40*/  SYNCS.EXCH.64 URZ, [UR7+0xa0], UR10 ;  /* 0x0000a00a07ff75b2 */ /* 0x0048a20008000100 */
[----:B------:R4:W3:Y:S01]  /*0b50*/  SYNCS.EXCH.64 URZ, [UR7+0xb0], UR4 ;  /* 0x0000b00407ff75b2 */ /* 0x0008e20008000100 */
[----:B------:R4:W1:Y:S01]  /*0b60*/  SYNCS.EXCH.64 URZ, [UR7+0xa8], UR10 ;  /* 0x0000a80a07ff75b2 */ /* 0x0008620008000100 */
[----:B------:R4:W1:Y:S02]  /*0b70*/  SYNCS.EXCH.64 URZ, [UR7+0xb8], UR4 ;  /* 0x0000b80407ff75b2 */ /* 0x0008640008000100 */
[----:B----4-:R-:W-:Y:S01]  /*0b80*/  NOP ;  /* 0x0000000000007918 */ /* 0x010fe20000000000 */
.L_x_13:
        /* <DEDUP_REMOVED lines=18> */
.L_x_14:
[----:B--23--:R-:W2:Y:S01]  /*0cb0*/  S2UR UR5, SR_CTAID.X ;  /* 0x00000000000579c3 */ /* 0x00cea20000002500 */
[----:B------:R-:W-:-:S05]  /*0cc0*/  CS2R.32 R152, SR_CgaSize ;  /* 0x0000000000987805 */ /* 0x000fca0000008a00 */
[----:B------:R-:W-:-:S05]  /*0cd0*/  IMAD R152, R152, -0xa0, RZ ;  /* 0xffffff6098987824 */ /* 0x000fca00078e02ff */
[----:B------:R-:W-:-:S14]  /*0ce0*/  R2UR UR9, R152 ;  /* 0x00000000980972ca */ /* 0x000fdc00000e0000 */
[----:B------:R-:W3:Y:S01]  /*0cf0*/  LDCU UR9, c[0x0][UR9+0x2b0] ;  /* 0x00005600090977ac */ /* 0x000ee20008000800 */
[----:B------:R-:W-:Y:S01]  /*0d00*/  NOP ;  /* 0x0000000000007918 */ /* 0x000fe20000000000 */
[----:B------:R-:W-:-:S05]  /*0d10*/  CS2R.32 R152, SR_CgaSize ;  /* 0x0000000000987805 */ /* 0x000fca0000008a00 */
[----:B------:R-:W-:-:S05]  /*0d20*/  IMAD R152, R152, -0xa0, RZ ;  /* 0xffffff6098987824 */ /* 0x000fca00078e02ff */
[----:B------:R-:W-:-:S14]  /*0d30*/  R2UR UR7, R152 ;  /* 0x00000000980772ca */ /* 0x000fdc00000e0000 */
[----:B------:R-:W4:Y:S01]  /*0d40*/  LDCU UR7, c[0x0][UR7+0x2b4] ;  /* 0x00005680070777ac */ /* 0x000f220008000800 */
[----:B------:R-:W1:Y:S08]  /*0d50*/  S2UR UR4, SR_CTAID.Y ;  /* 0x00000000000479c3 */ /* 0x000e700000002600 */
[----:B------:R-:W4:Y:S01]  /*0d60*/  LDC R9, c[0x0][0xb24] ;  /* 0x0002c900ff097b82 */ /* 0x000f220000000800 */
[----:B--2---:R-:W-:-:S02]  /*0d70*/  I2FP.F32.U32 R4, UR5 ;  /* 0x0000000500047c45 */ /* 0x004fc40008201000 */
[----:B------:R-:W-:-:S05]  /*0d80*/  CS2R.32 R5, SR_CgaSize ;  /* 0x0000000000057805 */ /* 0x000fca0000008a00 */
[----:B------:R-:W-:-:S06]  /*0d90*/  IMAD R5, R5, -0xa0, RZ ;  /* 0xffffff6005057824 */ /* 0x000fcc00078e02ff */
[----:B------:R-:W2:Y:S01]  /*0da0*/  LDC R5, c[0x0][R5+0x2a0] ;  /* 0x0000a80005057b82 */ /* 0x000ea20000000800 */
[----:B------:R-:W-:Y:S01]  /*0db0*/  MOV R21, UR5 ;  /* 0x0000000500157c02 */ /* 0x000fe20008000f00 */
[----:B---3--:R-:W-:Y:S01]  /*0dc0*/  FMUL R4, R4, UR9 ;  /* 0x0000000904047c20 */ /* 0x008fe20008400000 */
[----:B-1----:R-:W-:Y:S02]  /*0dd0*/  I2FP.F32.U32 R2, UR4 ;  /* 0x0000000400027c45 */ /* 0x002fe40008201000 */
[----:B------:R-:W-:-:S05]  /*0de0*/  CS2R.32 R3, SR_CgaSize ;  /* 0x0000000000037805 */ /* 0x000fca0000008a00 */
[----:B------:R-:W-:-:S06]  /*0df0*/  IMAD R3, R3, -0xa0, RZ ;  /* 0xffffff6003037824 */ /* 0x000fcc00078e02ff */
[----:B------:R-:W1:Y:S01]  /*0e00*/  LDC R3, c[0x0][R3+0x2a4] ;  /* 0x0000a90003037b82 */ /* 0x000e620000000800 */
[----:B------:R-:W3:Y:S01]  /*0e10*/  F2I.U32.TRUNC.NTZ R152, R4 ;  /* 0x0000000400987305 */ /* 0x000ee2000020f000 */
[----:B------:R-:W-:Y:S01]  /*0e20*/  MOV R20, UR4 ;  /* 0x0000000400147c02 */ /* 0x000fe20008000f00 */
[----:B----4-:R-:W-:-:S05]  /*0e30*/  FMUL R2, R2, UR7 ;  /* 0x0000000702027c20 */ /* 0x010fca0008400000 */
[----:B------:R-:W-:Y:S01]  /*0e40*/  BAR.SYNC.DEFER_BLOCKING 0x0 ;  /* 0x0000000000007b1d */ /* 0x000fe20000010000 */
[----:B------:R-:W-:-:S05]  /*0e50*/  ISETP.GE.AND P0, PT, R9, 0x1, PT ;  /* 0x000000010900780c */ /* 0x000fca0003f06270 */
[----:B------:R-:W4:Y:S02]  /*0e60*/  F2I.U32.TRUNC.NTZ R150, R2 ;  /* 0x0000000200967305 */ /* 0x000f24000020f000 */
[----:B------:R-:W1:Y:S01]  /*0e70*/  S2UR UR36, SR_CTAID.Z ;  /* 0x00000000002479c3 */ /* 0x000e620000002700 */
[----:B---3--:R-:W-:-:S05]  /*0e80*/  IADD3 R152, PT, PT, -R152, RZ, RZ ;  /* 0x000000ff98987210 */ /* 0x008fca0007ffe1ff */
[----:B--2---:R-:W-:Y:S01]  /*0e90*/  IMAD R152, R5, R152, UR5 ;  /* 0x0000000505987e24 */ /* 0x004fe2000f8e0298 */
[----:B----4-:R-:W-:-:S05]  /*0ea0*/  IADD3 R150, PT, PT, -R150, RZ, RZ ;  /* 0x000000ff96967210 */ /* 0x010fca0007ffe1ff */
[----:B-1----:R-:W-:Y:S01]  /*0eb0*/  IMAD R150, R3, R150, UR4 ;  /* 0x0000000403967e24 */ /* 0x002fe2000f8e0296 */
[----:B------:R-:W-:Y:S06]  /*0ec0*/  @!P0 BRA `(.L_x_15) ;  /* 0x0000000000b88947 */ /* 0x000fec0003800000 */
[----:B------:R-:W1:Y:S01]  /*0ed0*/  LDC.64 R4, c[0x0][0xb18] ;  /* 0x0002c600ff047b82 */ /* 0x000e620000000a00 */
[----:B------:R-:W-:-:S07]  /*0ee0*/  ISETP.NE.AND P0, PT, R9, 0x1, PT ;  /* 0x000000010900780c */ /* 0x000fce0003f05270 */
[----:B------:R-:W2:Y:S08]  /*0ef0*/  LDC R10, c[0x0][0xb0c] ;  /* 0x0002c300ff0a7b82 */ /* 0x000eb00000000800 */
[----:B------:R-:W3:Y:S08]  /*0f00*/  LDC R11, c[0x0][0x370] ;  /* 0x0000dc00ff0b7b82 */ /* 0x000ef00000000800 */
[----:B------:R-:W4:Y:S01]  /*0f10*/  LDC R12, c[0x0][0x374] ;  /* 0x0000dd00ff0c7b82 */ /* 0x000f220000000800 */
[----:B-1----:R-:W-:-:S07]  /*0f20*/  ISETP.NE.AND P1, PT, R4, 0x1, PT ;  /* 0x000000010400780c */ /* 0x002fce0003f25270 */
[----:B------:R-:W3:Y:S01]  /*0f30*/  LDC.64 R6, c[0x0][0xb10] ;  /* 0x0002c400ff067b82 */ /* 0x000ee20000000a00 */
[----:B--2---:R-:W-:-:S07]  /*0f40*/  ISETP.NE.AND P2, PT, R10, 0x1, PT ;  /* 0x000000010a00780c */ /* 0x004fce0003f45270 */
[----:B------:R-:W1:Y:S08]  /*0f50*/  LDC R8, c[0x0][0xb20] ;  /* 0x0002c800ff087b82 */ /* 0x000e700000000800 */
[----:B------:R-:W2:Y:S01]  /*0f60*/  LDC.64 R2, c[0x0][0xb28] ;  /* 0x0002ca00ff027b82 */ /* 0x000ea20000000a00 */
[----:B----4-:R-:W-:-:S04]  /*0f70*/  IMAD.HI.U32 R13, R12, R5, RZ ;  /* 0x000000050c0d7227 */ /* 0x010fc800078e00ff */
[----:B------:R-:W-:-:S04]  /*0f80*/  IMAD.HI.U32 R5, R20, R5, RZ ;  /* 0x0000000514057227 */ /* 0x000fc800078e00ff */
[----:B---3--:R-:W-:-:S04]  /*0f90*/  IMAD.HI.U32 R14, R11, R6, RZ ;  /* 0x000000060b0e7227 */ /* 0x008fc800078e00ff */
[C---:B------:R-:W-:Y:S01]  /*0fa0*/  IMAD.HI.U32 R16, R21.reuse, R6, RZ ;  /* 0x0000000615107227 */ /* 0x040fe200078e00ff */
[-C--:B------:R-:W-:Y:S02]  /*0fb0*/  @P2 SHF.R.U32.HI R11, RZ, R7.reuse, R14 ;  /* 0x00000007ff0b2219 */ /* 0x080fe4000001160e */
[-C--:B-1----:R-:W-:Y:S02]  /*0fc0*/  @P1 SHF.R.U32.HI R12, RZ, R8.reuse, R13 ;  /* 0x00000008ff0c1219 */ /* 0x082fe4000001160d */
[----:B------:R-:W-:Y:S02]  /*0fd0*/  SHF.R.U32.HI R5, RZ, R8, R5 ;  /* 0x00000008ff057219 */ /* 0x000fe40000011605 */
[----:B------:R-:W-:Y:S02]  /*0fe0*/  SHF.R.U32.HI R16, RZ, R7, R16 ;  /* 0x00000007ff107219 */ /* 0x000fe40000011610 */
[----:B------:R-:W-:Y:S01]  /*0ff0*/  SEL R5, R20, R5, !P1 ;  /* 0x0000000514057207 */ /* 0x000fe20004800000 */
[----:B--2---:R-:W-:Y:S01]  /*1000*/  IMAD.HI.U32 R14, R12, R2, RZ ;  /* 0x000000020c0e7227 */ /* 0x004fe200078e00ff */
[----:B------:R-:W-:-:S02]  /*1010*/  SEL R7, R21, R16, !P2 ;  /* 0x0000001015077207 */ /* 0x000fc40005000000 */
[----:B------:R-:W-:Y:S01]  /*1020*/  IADD3 R13, PT, PT, -R5, RZ, RZ ;  /* 0x000000ff050d7210 */ /* 0x000fe20007ffe1ff */
[----:B------:R-:W-:Y:S01]  /*1030*/  IMAD.HI.U32 R6, R11, R2, RZ ;  /* 0x000000020b067227 */ /* 0x000fe200078e00ff */
[----:B------:R-:W-:-:S03]  /*1040*/  @P0 SHF.R.U32.HI R12, RZ, R3, R14 ;  /* 0x00000003ff0c0219 */ /* 0x000fc6000001160e */
[----:B------:R-:W-:Y:S01]  /*1050*/  IMAD R13, R4, R13, R20 ;  /* 0x0000000d040d7224 */ /* 0x000fe200078e0214 */
[----:B------:R-:W-:Y:S01]  /*1060*/  @P0 SHF.R.U32.HI R11, RZ, R3, R6 ;  /* 0x00000003ff0b0219 */ /* 0x000fe20000011606 */
[----:B------:R-:W-:-:S04]  /*1070*/  IMAD R12, R12, R9, RZ ;  /* 0x000000090c0c7224 */ /* 0x000fc800078e02ff */
[----:B------:R-:W-:Y:S01]  /*1080*/  IMAD R6, R11, R9, RZ ;  /* 0x000000090b067224 */ /* 0x000fe200078e02ff */
[----:B------:R-:W-:-:S04]  /*1090*/  ISETP.GE.AND P1, PT, R5, R12, PT ;  /* 0x0000000c0500720c */ /* 0x000fc80003f26270 */
[----:B------:R-:W-:Y:S01]  /*10a0*/  ISETP.GE.OR P1, PT, R7, R6, P1 ;  /* 0x000000060700720c */ /* 0x000fe20000f26670 */
[----:B------:R-:W-:-:S05]  /*10b0*/  IMAD.HI.U32 R6, R5, R2, RZ ;  /* 0x0000000205067227 */ /* 0x000fca00078e00ff */
[----:B------:R-:W-:-:S04]  /*10c0*/  SHF.R.U32.HI R6, RZ, R3, R6 ;  /* 0x00000003ff067219 */ /* 0x000fc80000011606 */
[----:B------:R-:W-:-:S03]  /*10d0*/  SEL R6, R5, R6, !P0 ;  /* 0x0000000605067207 */ /* 0x000fc60004000000 */
[----:B------:R-:W-:Y:S01]  /*10e0*/  @!P1 IMAD.HI.U32 R8, R7, R2, RZ ;  /* 0x0000000207089227 */ /* 0x000fe200078e00ff */
[----:B------:R-:W-:-:S04]  /*10f0*/  IADD3 R2, PT, PT, -R6, RZ, RZ ;  /* 0x000000ff06027210 */ /* 0x000fc80007ffe1ff */
[----:B------:R-:W-:Y:S01]  /*1100*/  @!P1 SHF.R.U32.HI R8, RZ, R3, R8 ;  /* 0x00000003ff089219 */ /* 0x000fe20000011608 */
[----:B------:R-:W-:-:S03]  /*1110*/  IMAD R2, R9, R2, R5 ;  /* 0x0000000209027224 */ /* 0x000fc600078e0205 */
[----:B------:R-:W-:-:S05]  /*1120*/  @!P1 SEL R3, R7, R8, !P0 ;  /* 0x0000000807039207 */ /* 0x000fca0004000000 */
[--C-:B------:R-:W-:Y:S02]  /*1130*/  @!P1 IMAD.IADD R6, R6, 0x1, -R3.reuse ;  /* 0x0000000106069824 */ /* 0x100fe400078e0a03 */
[----:B------:R-:W-:Y:S01]  /*1140*/  @!P1 IMAD R3, R2, R11, R3 ;  /* 0x0000000b02039224 */ /* 0x000fe200078e0203 */
[----:B------:R-:W-:Y:S01]  /*1150*/  IADD3 R2, PT, PT, -R7, RZ, RZ ;  /* 0x000000ff07027210 */ /* 0x000fe20007ffe1ff */
[----:B------:R-:W-:Y:S02]  /*1160*/  @!P1 IMAD R5, R6, R9, R7 ;  /* 0x0000000906059224 */ /* 0x000fe400078e0207 */
[----:B------:R-:W-:Y:S02]  /*1170*/  @!P1 IMAD.MOV.U32 R7, RZ, RZ, R3 ;  /* 0x000000ffff079224 */ /* 0x000fe400078e0003 */
[----:B------:R-:W-:Y:S02]  /*1180*/  IMAD R2, R10, R2, R21 ;  /* 0x000000020a027224 */ /* 0x000fe400078e0215 */
[----:B------:R-:W-:-:S02]  /*1190*/  IMAD R20, R5, R4, R13 ;  /* 0x0000000405147224 */ /* 0x000fc400078e020d */
[----:B------:R-:W-:Y:S02]  /*11a0*/  IMAD R21, R7, R10, R2 ;  /* 0x0000000a07157224 */ /* 0x000fe400078e0202 */
.L_x_15:
[----:B------:R-:W1:Y:S01]  /*11b0*/  LDCU UR4, c[0x0][0xb30] ;  /* 0x00016600ff0477ac */ /* 0x000e620008000800 */
[----:B------:R-:W2:Y:S08]  /*11c0*/  S2UR UR37, SR_CgaCtaId ;  /* 0x00000000002579c3 */ /* 0x000eb00000008800 */
[----:B------:R-:W3:Y:S01]  /*11d0*/  LDC R72, c[0x0][0xb24] ;  /* 0x0002c900ff487b82 */ /* 0x000ee20000000800 */
[----:B-1----:R-:W-:-:S09]  /*11e0*/  UISETP.NE.AND UP1, UPT, UR4, 0x1, UPT ;  /* 0x000000010400788c */ /* 0x002fd2000bf25270 */
[----:B--2---:R-:W-:Y:S05]  /*11f0*/  BRA.U UP1, `(.L_x_16) ;  /* 0x0000000101407547 */ /* 0x004fea000b800000 */
[----:B------:R-:W1:Y:S08]  /*1200*/  LDC.64 R4, c[0x0][0xb10] ;  /* 0x0002c400ff047b82 */ /* 0x000e700000000a00 */
[----:B------:R-:W2:Y:S08]  /*1210*/  LDC.64 R2, c[0x0][0xb18] ;  /* 0x0002c600ff027b82 */ /* 0x000eb00000000a00 */
[----:B------:R-:W4:Y:S08]  /*1220*/  LDC R6, c[0x0][0xb20] ;  /* 0x0002c800ff067b82 */ /* 0x000f300000000800 */
[----:B------:R-:W3:Y:S01]  /*1230*/  LDC R8, c[0x0][0xb0c] ;  /* 0x0002c300ff087b82 */ /* 0x000ee20000000800 */
[----:B-1----:R-:W-:-:S05]  /*1240*/  IMAD.HI.U32 R4, R21, R4, RZ ;  /* 0x0000000415047227 */ /* 0x002fca00078e00ff */
[----:B------:R-:W-:Y:S01]  /*1250*/  SHF.R.U32.HI R4, RZ, R5, R4 ;  /* 0x00000005ff047219 */ /* 0x000fe20000011604 */
[----:B--2---:R-:W-:Y:S01]  /*1260*/  IMAD.HI.U32 R3, R20, R3, RZ ;  /* 0x0000000314037227 */ /* 0x004fe200078e00ff */
[----:B------:R-:W-:-:S04]  /*1270*/  ISETP.NE.AND P0, PT, R2, 0x1, PT ;  /* 0x000000010200780c */ /* 0x000fc80003f05270 */
[----:B----4-:R-:W-:-:S04]  /*1280*/  SHF.R.U32.HI R3, RZ, R6, R3 ;  /* 0x00000006ff037219 */ /* 0x010fc80000011603 */
[----:B------:R-:W-:Y:S02]  /*1290*/  SEL R3, R20, R3, !P0 ;  /* 0x0000000314037207 */ /* 0x000fe40004000000 */
[----:B---3--:R-:W-:-:S04]  /*12a0*/  ISETP.NE.AND P1, PT, R8, 0x1, PT ;  /* 0x000000010800780c */ /* 0x008fc80003f25270 */
[----:B------:R-:W-:-:S05]  /*12b0*/  SEL R4, R21, R4, !P1 ;  /* 0x0000000415047207 */ /* 0x000fca0004800000 */
[----:B------:R-:W-:Y:S02]  /*12c0*/  IMAD.IADD R5, R3, 0x1, -R4 ;  /* 0x0000000103057824 */ /* 0x000fe400078e0a04 */
[----:B------:R-:W-:Y:S02]  /*12d0*/  IMAD.IADD R3, R4, 0x1, -R3 ;  /* 0x0000000104037824 */ /* 0x000fe400078e0a03 */
[----:B------:R-:W-:Y:S02]  /*12e0*/  IMAD R21, R5, R8, R21 ;  /* 0x0000000805157224 */ /* 0x000fe400078e0215 */
[----:B------:R-:W-:-:S07]  /*12f0*/  IMAD R20, R3, R2, R20 ;  /* 0x0000000203147224 */ /* 0x000fce00078e0214 */
.L_x_16:
[----:B------:R-:W-:Y:S01]  /*1300*/  BAR.SYNC.DEFER_BLOCKING 0x0 ;  /* 0x0000000000007b1d */ /* 0x000fe20000010000 */
[----:B------:R-:W-:Y:S01]  /*1310*/  UISETP.NE.AND UP1, UPT, UR8, 0x2, UPT ;  /* 0x000000020800788c */ /* 0x000fe2000bf25270 */
[----:B------:R-:W-:Y:S02]  /*1320*/  ISETP.NE.OR P5, PT, R0, 0x2, !P5 ;  /* 0x000000020000780c */ /* 0x000fe40006fa5670 */
[----:B------:R-:W-:-:S06]  /*1330*/  LOP3.LUT R2, R167, 0x1f, RZ, 0xc0, !PT ;  /* 0x0000001fa7027812 */ /* 0x000fcc00078ec0ff */
[----:B------:R-:W-:Y:S05]  /*1340*/  BRA.U UP1, `(.L_x_17) ;  /* 0x00000011013c7547 */ /* 0x000fea000b800000 */
[----:B------:R-:W1:Y:S01]  /*1350*/  LDCU UR13, c[0x0][0x38c] ;  /* 0x00007180ff0d77ac */ /* 0x000e620008000800 */
[----:B------:R-:W2:Y:S01]  /*1360*/  LDC R9, c[0x0][0x370] ;  /* 0x0000dc00ff097b82 */ /* 0x000ea20000000800 */
[----:B------:R-:W-:Y:S01]  /*1370*/  PLOP3.LUT P1, PT, PT, PT, UP2, 0x80, 0x8 ;  /* 0x000000000008781c */ /* 0x000fe20003f2f028 */
[----:B------:R-:W-:Y:S01]  /*1380*/  HFMA2 R12, -RZ, RZ, 0, 0 ;  /* 0x00000000ff0c7431 */ /* 0x000fe200000001ff */
[----:B------:R-:W-:Y:S01]  /*1390*/  ISETP.EQ.OR P4, PT, R2, RZ, P5 ;  /* 0x000000ff0200720c */ /* 0x000fe20002f82670 */
[----:B------:R-:W-:Y:S01]  /*13a0*/  IMAD.MOV.U32 R15, RZ, RZ, 0x1 ;  /* 0x00000001ff0f7424 */ /* 0x000fe200078e00ff */
[----:B------:R-:W-:Y:S01]  /*13b0*/  PLOP3.LUT P1, PT, P1, PT, PT, 0x8, 0x80 ;  /* 0x000000000080781c */ /* 0x000fe20000f2e170 */
[----:B------:R-:W-:Y:S01]  /*13c0*/  IMAD.MOV.U32 R14, RZ, RZ, RZ ;  /* 0x000000ffff0e7224 */ /* 0x000fe200078e00ff */
[----:B------:R-:W-:Y:S01]  /*13d0*/  MOV R8, 0x1 ;  /* 0x0000000100087802 */ /* 0x000fe20000000f00 */
[----:B------:R-:W4:Y:S01]  /*13e0*/  LDC R0, c[0x0][0x374] ;  /* 0x0000dd00ff007b82 */ /* 0x000f220000000800 */
[----:B------:R-:W-:Y:S01]  /*13f0*/  IMAD.MOV.U32 R10, RZ, RZ, RZ ;  /* 0x000000ffff0a7224 */ /* 0x000fe200078e00ff */
[----:B------:R-:W2:Y:S01]  /*1400*/  LDCU.64 UR22, c[0x0][0x348] ;  /* 0x00006900ff1677ac */ /* 0x000ea20008000a00 */
[----:B------:R-:W-:Y:S01]  /*1410*/  UMOV UR6, URZ ;  /* 0x000000ff00067c82 */ /* 0x000fe20008000000 */
[----:B-1----:R-:W-:-:S04]  /*1420*/  UIADD3 UR5, UPT, UPT, UR13, 0x7f, URZ ;  /* 0x0000007f0d057890 */ /* 0x002fc8000fffe0ff */
[----:B------:R-:W-:-:S04]  /*1430*/  USHF.R.S32.HI UR4, URZ, 0x1f, UR5 ;  /* 0x0000001fff047899 */ /* 0x000fc80008011405 */
[----:B------:R-:W-:-:S04]  /*1440*/  ULEA.HI UR4, UR4, UR5, URZ, 0x7 ;  /* 0x0000000504047291 */ /* 0x000fc8000f8f38ff */
[----:B------:R-:W-:Y:S02]  /*1450*/  USHF.R.S32.HI UR15, URZ, 0x7, UR4 ;  /* 0x00000007ff0f7899 */ /* 0x000fe40008011404 */
[----:B------:R-:W-:Y:S02]  /*1460*/  UIADD3 UR4, UPT, UPT, UR13, -0x1, URZ ;  /* 0xffffffff0d047890 */ /* 0x000fe4000fffe0ff */
[----:B------:R-:W-:Y:S02]  /*1470*/  UISETP.LT.U32.AND UP0, UPT, UR15, 0x3, UPT ;  /* 0x000000030f00788c */ /* 0x000fe4000bf01070 */
[----:B------:R-:W-:Y:S02]  /*1480*/  UISETP.GE.U32.AND UP1, UPT, UR4, -0xff, UPT ;  /* 0xffffff010400788c */ /* 0x000fe4000bf26070 */
[----:B------:R-:W-:Y:S02]  /*1490*/  USEL UR14, UR15, 0x3, UP0 ;  /* 0x000000030f0e7887 */ /* 0x000fe40008000000 */
[----:B------:R-:W-:-:S02]  /*14a0*/  UIADD3 UR13, UPT, UPT, UR13, 0xfe, URZ ;  /* 0x000000fe0d0d7890 */ /* 0x000fc4000fffe0ff */
[----:B------:R-:W-:Y:S02]  /*14b0*/  UIADD3 UR5, UPT, UPT, UR14, -0x1, URZ ;  /* 0xffffffff0e057890 */ /* 0x000fe4000fffe0ff */
[----:B------:R-:W-:-:S03]  /*14c0*/  UIADD3 UR7, UPT, UPT, UR15, -UR14, URZ ;  /* 0x8000000e0f077290 */ /* 0x000fc6000fffe0ff */
[----:B------:R-:W-:-:S04]  /*14d0*/  @UP1 UIADD3 UR5, UPT, UPT, UR14, URZ, URZ ;  /* 0x000000ff0e051290 */ /* 0x000fc8000fffe0ff */
[----:B--2---:R-:W-:-:S12]  /*14e0*/  UIADD3 UR5, UPT, UPT, UR5, 0x1, URZ ;  /* 0x0000000105057890 */ /* 0x004fd8000fffe0ff */
.L_x_35:
[----:B------:R-:W-:Y:S01]  /*14f0*/  UISETP.NE.AND UP0, UPT, UR37, URZ, UPT ;  /* 0x000000ff2500728c */ /* 0x000fe2000bf05270 */
[----:B------:R-:W1:Y:S08]  /*1500*/  S2UR UR37, SR_CgaCtaId ;  /* 0x00000000002579c3 */ /* 0x000e700000008800 */
[----:B------:R-:W-:Y:S05]  /*1510*/  BRA.U UP0, `(.L_x_18) ;  /* 0x0000000100347547 */ /* 0x000fea000b800000 */
[----:B------:R-:W2:Y:S01]  /*1520*/  S2R R2, SR_CgaCtaId ;  /* 0x0000000000027919 */ /* 0x000ea20000008800 */
[----:B------:R-:W-:-:S04]  /*1530*/  MOV R3, 0x400 ;  /* 0x0000040000037802 */ /* 0x000fc80000000f00 */
[----:B--2---:R-:W-:Y:S02]  /*1540*/  LEA R3, R2, R3, 0x18 ;  /* 0x0000000302037211 */ /* 0x004fe400078ec0ff */
[----:B------:R-:W-:-:S03]  /*1550*/  SHF.L.U32 R2, R8, 0x1f, RZ ;  /* 0x0000001f08027819 */ /* 0x000fc600000006ff */
[----:B------:R-:W-:-:S04]  /*1560*/  IMAD R3, R10, 0x8, R3 ;  /* 0x000000080a037824 */ /* 0x000fc800078e0203 */
[----:B------:R-:W2:Y:S02]  /*1570*/  SYNCS.PHASECHK.TRANS64.TRYWAIT P0, [R3+URZ+0xd0], R2 ;  /* 0x0000d002030075a7 */ /* 0x000ea400080011ff */
[----:B--2---:R-:W-:Y:S05]  /*1580*/  @!P0 BRA `(.L_x_19) ;  /* 0x00000098009c8947 */ /* 0x004fea0003800000 */
.L_x_122:
[----:B------:R-:W-:Y:S01]  /*1590*/  VIADD R10, R10, 0x1 ;  /* 0x000000010a0a7836 */ /* 0x000fe20000000000 */
[----:B------:R2:W-:Y:S04]  /*15a0*/  SYNCS.ARRIVE.TRANS64.A1T0 RZ, [R3+URZ+0xc0], RZ ;  /* 0x0000c0ff03ff79a7 */ /* 0x0005e800081000ff */
[----:B------:R-:W-:-:S04]  /*15b0*/  ISETP.NE.AND P0, PT, R10, 0x2, PT ;  /* 0x000000020a00780c */ /* 0x000fc80003f05270 */
[----:B------:R-:W-:Y:S02]  /*15c0*/  SEL R10, R10, RZ, P0 ;  /* 0x000000ff0a0a7207 */ /* 0x000fe40000000000 */
[----:B--2---:R-:W-:-:S04]  /*15d0*/  SEL R3, RZ, 0x1, P0 ;  /* 0x00000001ff037807 */ /* 0x004fc80000000000 */
[----:B------:R-:W-:-:S07]  /*15e0*/  LOP3.LUT R8, R8, R3, RZ, 0x3c, !PT ;  /* 0x0000000308087212 */ /* 0x000fce00078e3cff */
.L_x_18:
[----:B------:R-:W-:Y:S01]  /*15f0*/  UMOV UR4, 0x400 ;  /* 0x0000040000047882 */ /* 0x000fe20000000000 */
[----:B------:R-:W-:Y:S01]  /*1600*/  SHF.L.U32 R2, R15, 0x1f, RZ ;  /* 0x0000001f0f027819 */ /* 0x000fe200000006ff */
[----:B-1----:R-:W-:Y:S01]  /*1610*/  ULEA UR4, UR37, UR4, 0x18 ;  /* 0x0000000425047291 */ /* 0x002fe2000f8ec0ff */
[----:B------:R-:W-:Y:S01]  /*1620*/  R2UR UR35, R21 ;  /* 0x00000000152372ca */ /* 0x000fe200000e0000 */
[----:B------:R-:W-:Y:S01]  /*1630*/  UISETP.GE.U32.AND UP0, UPT, UR13, 0xff, UPT ;  /* 0x000000ff0d00788c */ /* 0x000fe2000bf06070 */
[----:B------:R-:W-:Y:S01]  /*1640*/  R2UR UR11, R20 ;  /* 0x00000000140b72ca */ /* 0x000fe200000e0000 */
[----:B------:R-:W-:Y:S01]  /*1650*/  ULEA UR8, UR6, UR4, 0x3 ;  /* 0x0000000406087291 */ /* 0x000fe2000f8e18ff */
[----:B------:R-:W-:-:S08]  /*1660*/  UMOV UR24, URZ ;  /* 0x000000ff00187c82 */ /* 0x000fd00008000000 */
[----:B------:R1:W2:Y:S01]  /*1670*/  SYNCS.PHASECHK.TRANS64.TRYWAIT P0, [UR8+0x18], R2 ;  /* 0x00001802ff0075a7 */ /* 0x0002a20008001108 */
[----:B------:R-:W-:Y:S02]  /*1680*/  USHF.L.U32 UR35, UR35, 0x7, URZ ;  /* 0x0000000723237899 */ /* 0x000fe400080006ff */
[----:B------:R-:W-:Y:S01]  /*1690*/  USHF.L.U32 UR11, UR11, 0x8, URZ ;  /* 0x000000080b0b7899 */ /* 0x000fe200080006ff */
[----:B------:R-:W-:Y:S11]  /*16a0*/  BRA.U !UP0, `(.L_x_20) ;  /* 0x0000000108a87547 */ /* 0x000ff6000b800000 */
[----:B------:R-:W-:Y:S01]  /*16b0*/  UMOV UR16, URZ ;  /* 0x000000ff00107c82 */ /* 0x000fe20008000000 */
[----:B------:R-:W-:-:S05]  /*16c0*/  UMOV UR17, UR6 ;  /* 0x0000000600117c82 */ /* 0x000fca0008000000 */
.L_x_25:
[----:B-1----:R-:W-:Y:S01]  /*16d0*/  ULEA UR33, UR17, UR4, 0x3 ;  /* 0x0000000411217291 */ /* 0x002fe2000f8e18ff */
[----:B--2---:R-:W-:Y:S01]  /*16e0*/  @!P5 MOV R3, 0xc000 ;  /* 0x0000c0000003d802 */ /* 0x004fe20000000f00 */
[----:B--2---:R-:W-:Y:S10]  /*16f0*/  @P0 BRA `(.L_x_21) ;  /* 0x00000000000c0947 */ /* 0x004ff40003800000 */
[----:B------:R-:W-:-:S04]  /*1700*/  SHF.L.U32 R5, R15, 0x1f, RZ ;  /* 0x0000001f0f057819 */ /* 0x000fc800000006ff */
[----:B------:R-:W2:Y:S02]  /*1710*/  SYNCS.PHASECHK.TRANS64.TRYWAIT P0, [UR33+0x18], R5 ;  /* 0x00001805ff0075a7 */ /* 0x000ea40008001121 */
[----:B--2---:R-:W-:Y:S05]  /*1720*/  @!P0 BRA `(.L_x_22) ;  /* 0x0000009800488947 */ /* 0x004fea0003800000 */
.L_x_21:
[----:B------:R2:W-:Y:S01]  /*1730*/  @!P5 SYNCS.ARRIVE.TRANS64 RZ, [UR33], R3 ;  /* 0x00000003ffffd9a7 */ /* 0x0005e20008000021 */
[----:B------:R-:W-:Y:S04]  /*1740*/  BSSY.RECONVERGENT B0, `(.L_x_23) ;  /* 0x0000003000007945 */ /* 0x000fe80003800200 */
[----:B------:R-:W-:Y:S05]  /*1750*/  @P4 BRA `(.L_x_24) ;  /* 0x0000000000044947 */ /* 0x000fea0003800000 */
[----:B------:R-:W-:Y:S05]  /*1760*/  BPT.TRAP 0x1 ;  /* 0x000000040000795c */ /* 0x000fea0000300000 */
.L_x_24:
[----:B------:R-:W-:Y:S05]  /*1770*/  BSYNC.RECONVERGENT B0 ;  /* 0x0000000000007941 */ /* 0x000fea0003800200 */
.L_x_23:
[----:B------:R-:W-:Y:S02]  /*1780*/  UIADD3 UR6, UPT, UPT, UR17, 0x1, URZ ;  /* 0x0000000111067890 */ /* 0x000fe4000fffe0ff */
[----:B------:R-:W-:Y:S02]  /*1790*/  ULEA UR32, UR17, UR4, 0xe ;  /* 0x0000000411207291 */ /* 0x000fe4000f8e70ff */
[----:B------:R-:W-:Y:S02]  /*17a0*/  UISETP.NE.AND UP0, UPT, UR6, 0x3, UPT ;  /* 0x000000030600788c */ /* 0x000fe4000bf05270 */
[----:B------:R-:W-:Y:S02]  /*17b0*/  UIADD3 UR26, UP1, UPT, UR22, 0x80, URZ ;  /* 0x00000080161a7890 */ /* 0x000fe4000ff3e0ff */
[----:B------:R-:W-:Y:S02]  /*17c0*/  USEL UR9, URZ, 0x1, UP0 ;  /* 0x00000001ff097887 */ /* 0x000fe40008000000 */
[----:B------:R-:W-:-:S02]  /*17d0*/  USEL UR6, UR6, URZ, UP0 ;  /* 0x000000ff06067287 */ /* 0x000fc40008000000 */
[----:B------:R-:W-:Y:S02]  /*17e0*/  UIADD3 UR20, UP0, UPT, UR22, 0x180, URZ ;  /* 0x0000018016147890 */ /* 0x000fe4000ff1e0ff */
[----:B------:R-:W-:Y:S01]  /*17f0*/  ULEA UR8, UR6, UR4, 0x3 ;  /* 0x0000000406087291 */ /* 0x000fe2000f8e18ff */
[----:B------:R-:W-:Y:S01]  /*1800*/  LOP3.LUT R15, R15, UR9, RZ, 0x3c, !PT ;  /* 0x000000090f0f7c12 */ /* 0x000fe2000f8e3cff */
[----:B------:R-:W-:Y:S02]  /*1810*/  USHF.L.U32 UR34, UR16, 0x7, URZ ;  /* 0x0000000710227899 */ /* 0x000fe400080006ff */
[----:B------:R-:W-:Y:S01]  /*1820*/  UIADD3.X UR27, UPT, UPT, URZ, UR23, URZ, UP1, !UPT ;  /* 0x00000017ff1b7290 */ /* 0x000fe20008ffe4ff */
[----:B-1----:R-:W-:Y:S01]  /*1830*/  SHF.L.U32 R2, R15, 0x1f, RZ ;  /* 0x0000001f0f027819 */ /* 0x002fe200000006ff */
[----:B------:R-:W-:Y:S02]  /*1840*/  UIADD3 UR32, UPT, UPT, UR32, 0xc400, URZ ;  /* 0x0000c40020207890 */ /* 0x000fe4000fffe0ff */
[----:B------:R-:W-:Y:S01]  /*1850*/  UIADD3.X UR21, UPT, UPT, URZ, UR23, URZ, UP0, !UPT ;  /* 0x00000017ff157290 */ /* 0x000fe200087fe4ff */
[----:B------:R1:W1:Y:S01]  /*1860*/  SYNCS.PHASECHK.TRANS64.TRYWAIT P0, [UR8+0x18], R2 ;  /* 0x00001802ff0075a7 */ /* 0x0002620008001108 */
[----:B------:R-:W-:Y:S01]  /*1870*/  ULEA UR8, UR17, UR4, 0xf ;  /* 0x0000000411087291 */ /* 0x000fe2000f8e78ff */
[----:B------:R-:W-:Y:S01]  /*1880*/  UMOV UR18, 0x0 ;  /* 0x0000000000127882 */ /* 0x000fe20000000000 */
[----:B------:R-:W-:-:S02]  /*1890*/  UMOV UR19, 0x10000000 ;  /* 0x1000000000137882 */ /* 0x000fc40000000000 */
[----:B------:R-:W-:Y:S01]  /*18a0*/  UIADD3 UR8, UPT, UPT, UR8, 0x18400, URZ ;  /* 0x0001840008087890 */ /* 0x000fe2000fffe0ff */
[----:B------:R1:W-:Y:S01]  /*18b0*/  UTMALDG.3D [UR32], [UR26], desc[UR18] ;  /* 0x000012201a0075b4 */ /* 0x0003e20008011000 */
[----:B------:R-:W-:Y:S01]  /*18c0*/  UMOV UR12, UR36 ;  /* 0x00000024000c7c82 */ /* 0x000fe20008000000 */
[----:B------:R-:W-:Y:S01]  /*18d0*/  UMOV UR9, UR33 ;  /* 0x0000002100097c82 */ /* 0x000fe20008000000 */
[----:B------:R-:W-:Y:S01]  /*18e0*/  UMOV UR10, UR34 ;  /* 0x00000022000a7c82 */ /* 0x000fe20008000000 */
[----:B------:R-:W-:Y:S01]  /*18f0*/  UIADD3 UR16, UPT, UPT, UR16, 0x1, URZ ;  /* 0x0000000110107890 */ /* 0x000fe2000fffe0ff */
[----:B------:R-:W-:Y:S01]  /*1900*/  UMOV UR24, UR5 ;  /* 0x0000000500187c82 */ /* 0x000fe20008000000 */
[----:B------:R-:W-:Y:S02]  /*1910*/  UMOV UR17, UR6 ;  /* 0x0000000600117c82 */ /* 0x000fe40008000000 */
[----:B------:R1:W-:Y:S01]  /*1920*/  UTMALDG.3D [UR8], [UR20], desc[UR18] ;  /* 0x00001208140075b4 */ /* 0x0003e20008011000 */
[----:B------:R-:W-:-:S09]  /*1930*/  UISETP.NE.AND UP0, UPT, UR16, UR5, UPT ;  /* 0x000000051000728c */ /* 0x000fd2000bf05270 */
[----:B------:R-:W-:Y:S05]  /*1940*/  BRA.U UP0, `(.L_x_25) ;  /* 0xfffffffd00607547 */ /* 0x000fea000b83ffff */
.L_x_20:
[----:B-1----:R-:W-:Y:S01]  /*1950*/  ULEA UR8, UR6, UR4, 0x3 ;  /* 0x0000000406087291 */ /* 0x002fe2000f8e18ff */
[----:B------:R-:W-:Y:S01]  /*1960*/  SHF.L.U32 R2, R15, 0x1f, RZ ;  /* 0x0000001f0f027819 */ /* 0x000fe200000006ff */
[----:B------:R-:W-:Y:S01]  /*1970*/  @!P1 SYNCS.ARRIVE.TRANS64.A1T0 RZ, [UR4+0x78], RZ ;  /* 0x000078ffffff99a7 */ /* 0x000fe20008100004 */
[----:B------:R-:W-:-:S06]  /*1980*/  UISETP.GT.AND UP0, UPT, UR15, UR14, UPT ;  /* 0x0000000e0f00728c */ /* 0x000fcc000bf04270 */
[----:B--2---:R1:W2:Y:S03]  /*1990*/  SYNCS.PHASECHK.TRANS64.TRYWAIT P0, [UR8+0x18], R2 ;  /* 0x00001802ff0075a7 */ /* 0x0042a60008001108 */
[----:B------:R-:W-:Y:S05]  /*19a0*/  BRA.U !UP0, `(.L_x_26) ;  /* 0x0000000108ac7547 */ /* 0x000fea000b800000 */
[----:B------:R-:W-:Y:S01]  /*19b0*/  UIADD3 UR21, UPT, UPT, UR7, UR24, URZ ;  /* 0x0000001807157290 */ /* 0x000fe2000fffe0ff */
[----:B------:R-:W-:-:S11]  /*19c0*/  UMOV UR25, UR6 ;  /* 0x0000000600197c82 */ /* 0x000fd60008000000 */
.L_x_31:
[----:B-1----:R-:W-:Y:S01]  /*19d0*/  ULEA UR17, UR25, UR4, 0x3 ;  /* 0x0000000419117291 */ /* 0x002fe2000f8e18ff */
[----:B--2---:R-:W-:Y:S01]  /*19e0*/  @!P5 MOV R3, 0xc000 ;  /* 0x0000c0000003d802 */ /* 0x004fe20000000f00 */
[----:B--2---:R-:W-:Y:S10]  /*19f0*/  @P0 BRA `(.L_x_27) ;  /* 0x00000000000c0947 */ /* 0x004ff40003800000 */
[----:B------:R-:W-:-:S04]  /*1a00*/  SHF.L.U32 R5, R15, 0x1f, RZ ;  /* 0x0000001f0f057819 */ /* 0x000fc800000006ff */
[----:B------:R-:W2:Y:S02]  /*1a10*/  SYNCS.PHASECHK.TRANS64.TRYWAIT P0, [UR17+0x18], R5 ;  /* 0x00001805ff0075a7 */ /* 0x000ea40008001111 */
[----:B--2---:R-:W-:Y:S05]  /*1a20*/  @!P0 BRA `(.L_x_28) ;  /* 0x0000009400a08947 */ /* 0x004fea0003800000 */
.L_x_27:
[----:B------:R2:W-:Y:S01]  /*1a30*/  @!P5 SYNCS.ARRIVE.TRANS64 RZ, [UR17], R3 ;  /* 0x00000003ffffd9a7 */ /* 0x0005e20008000011 */
[----:B------:R-:W-:Y:S04]  /*1a40*/  BSSY.RECONVERGENT B0, `(.L_x_29) ;  /* 0x0000003000007945 */ /* 0x000fe80003800200 */
[----:B------:R-:W-:Y:S05]  /*1a50*/  @P4 BRA `(.L_x_30) ;  /* 0x0000000000044947 */ /* 0x000fea0003800000 */
[----:B------:R-:W-:Y:S05]  /*1a60*/  BPT.TRAP 0x1 ;  /* 0x000000040000795c */ /* 0x000fea0000300000 */
.L_x_30:
[----:B------:R-:W-:Y:S05]  /*1a70*/  BSYNC.RECONVERGENT B0 ;  /* 0x0000000000007941 */ /* 0x000fea0003800200 */
.L_x_29:
        /* <DEDUP_REMOVED lines=10> */
[----:B------:R-:W-:Y:S01]  /*1b20*/  UIADD3 UR16, UPT, UPT, UR16, 0xc400, URZ ;  /* 0x0000c40010107890 */ /* 0x000fe2000fffe0ff */
[----:B-1----:R-:W-:Y:S01]  /*1b30*/  SHF.L.U32 R2, R15, 0x1f, RZ ;  /* 0x0000001f0f027819 */ /* 0x002fe200000006ff */
[----:B------:R-:W-:Y:S02]  /*1b40*/  UIADD3.X UR31, UPT, UPT, URZ, UR23, URZ, UP1, !UPT ;  /* 0x00000017ff1f7290 */ /* 0x000fe40008ffe4ff */
[----:B------:R-:W-:Y:S01]  /*1b50*/  UIADD3.X UR29, UPT, UPT, URZ, UR23, URZ, UP0, !UPT ;  /* 0x00000017ff1d7290 */ /* 0x000fe200087fe4ff */
[----:B------:R1:W1:Y:S01]  /*1b60*/  SYNCS.PHASECHK.TRANS64.TRYWAIT P0, [UR8+0x18], R2 ;  /* 0x00001802ff0075a7 */ /* 0x0002620008001108 */
[----:B------:R-:W-:Y:S01]  /*1b70*/  ULEA UR8, UR25, UR4, 0xf ;  /* 0x0000000419087291 */ /* 0x000fe2000f8e78ff */
[----:B------:R-:W-:Y:S01]  /*1b80*/  UMOV UR26, 0x0 ;  /* 0x00000000001a7882 */ /* 0x000fe20000000000 */
[----:B------:R-:W-:-:S02]  /*1b90*/  UMOV UR27, 0x10000000 ;  /* 0x10000000001b7882 */ /* 0x000fc40000000000 */
[----:B------:R-:W-:Y:S01]  /*1ba0*/  UIADD3 UR8, UPT, UPT, UR8, 0x18400, URZ ;  /* 0x0001840008087890 */ /* 0x000fe2000fffe0ff */
[----:B------:R-:W-:Y:S01]  /*1bb0*/  UMOV UR19, UR35 ;  /* 0x0000002300137c82 */ /* 0x000fe20008000000 */
[----:B------:R-:W-:Y:S01]  /*1bc0*/  UMOV UR20, UR36 ;  /* 0x0000002400147c82 */ /* 0x000fe20008000000 */
[----:B------:R-:W-:Y:S01]  /*1bd0*/  UMOV UR12, UR36 ;  /* 0x00000024000c7c82 */ /* 0x000fe20008000000 */
[----:B------:R-:W-:Y:S01]  /*1be0*/  UMOV UR9, UR17 ;  /* 0x0000001100097c82 */ /* 0x000fe20008000000 */
[----:B------:R-:W-:Y:S01]  /*1bf0*/  UMOV UR10, UR18 ;  /* 0x00000012000a7c82 */ /* 0x000fe20008000000 */
[----:B------:R1:W-:Y:S01]  /*1c00*/  UTMALDG.3D [UR16], [UR30], desc[UR26] ;  /* 0x00001a101e0075b4 */ /* 0x0003e20008011000 */
[----:B------:R-:W-:Y:S01]  /*1c10*/  UIADD3 UR24, UPT, UPT, UR24, 0x1, URZ ;  /* 0x0000000118187890 */ /* 0x000fe2000fffe0ff */
[----:B------:R-:W-:-:S03]  /*1c20*/  UMOV UR25, UR6 ;  /* 0x0000000600197c82 */ /* 0x000fc60008000000 */
[----:B------:R-:W-:Y:S01]  /*1c30*/  UISETP.NE.AND UP0, UPT, UR24, UR21, UPT ;  /* 0x000000151800728c */ /* 0x000fe2000bf05270 */
[----:B------:R1:W-:Y:S08]  /*1c40*/  UTMALDG.3D [UR8], [UR28], desc[UR26] ;  /* 0x00001a081c0075b4 */ /* 0x0003f00008011000 */
[----:B------:R-:W-:Y:S05]  /*1c50*/  BRA.U UP0, `(.L_x_31) ;  /* 0xfffffffd005c7547 */ /* 0x000fea000b83ffff */
.L_x_26:
[----:B-1----:R-:W-:Y:S01]  /*1c60*/  LEA R2, R14, UR4, 0x3 ;  /* 0x000000040e027c11 */ /* 0x002fe2000f8e18ff */
[----:B------:R-:W-:Y:S01]  /*1c70*/  NOP ;  /* 0x0000000000007918 */ /* 0x000fe20000000000 */
[----:B--2---:R-:W-:Y:S02]  /*1c80*/  SHF.L.U32 R3, R12, 0x1f, RZ ;  /* 0x0000001f0c037819 */ /* 0x004fe400000006ff */
[----:B------:R-:W-:Y:S02]  /*1c90*/  LEA R4, R14, UR4, 0x4 ;  /* 0x000000040e047c11 */ /* 0x000fe4000f8e20ff */
[----:B------:R-:W1:Y:S02]  /*1ca0*/  SYNCS.PHASECHK.TRANS64.TRYWAIT P0, [R2+URZ+0x80], R3 ;  /* 0x00008003020075a7 */ /* 0x000e6400080011ff */
[----:B-1----:R-:W-:Y:S05]  /*1cb0*/  @!P0 BRA `(.L_x_32) ;  /* 0x0000009400148947 */ /* 0x002fea0003800000 */
.L_x_125:
[----:B------:R-:W2:Y:S01]  /*1cc0*/  LDS.128 R4, [R4+0xf0] ;  /* 0x0000f00004047984 */ /* 0x000ea20000000c00 */
[----:B---3--:R-:W-:Y:S01]  /*1cd0*/  ISETP.GE.AND P0, PT, R72, 0x1, PT ;  /* 0x000000014800780c */ /* 0x008fe20003f06270 */
[----:B-1----:R-:W-:Y:S01]  /*1ce0*/  VIADD R2, R2, 0x90 ;  /* 0x0000009002027836 */ /* 0x002fe20000000000 */
[----:B------:R-:W-:Y:S01]  /*1cf0*/  @!PT LDS RZ, [RZ] ;  /* 0x00000000fffff984 */ /* 0x000fe20000000800 */
[----:B------:R-:W-:Y:S01]  /*1d00*/  @!PT LDS RZ, [RZ] ;  /* 0x00000000fffff984 */ /* 0x000fe20000000800 */
[----:B------:R-:W-:Y:S01]  /*1d10*/  @!PT LDS RZ, [RZ] ;  /* 0x00000000fffff984 */ /* 0x000fe20000000800 */
[----:B------:R-:W-:Y:S01]  /*1d20*/  @!PT LDS RZ, [RZ] ;  /* 0x00000000fffff984 */ /* 0x000fe20000000800 */
[----:B------:R1:W-:Y:S06]  /*1d30*/  MEMBAR.ALL.CTA ;  /* 0x0000000000007992 */ /* 0x0003ec0000008000 */
[----:B-1----:R-:W1:Y:S01]  /*1d40*/  FENCE.VIEW.ASYNC.S ;  /* 0x00000000000073c6 */ /* 0x002e620000000000 */
[----:B------:R-:W-:-:S04]  /*1d50*/  PRMT R2, RZ, 0x654, R2 ;  /* 0x00000654ff027816 */ /* 0x000fc80000000002 */
[----:B-1----:R1:W-:Y:S01]  /*1d60*/  SYNCS.ARRIVE.TRANS64.RED.A1T0 RZ, [R2+URZ], RZ ;  /* 0x000000ff02ff79a7 */ /* 0x0023e200081004ff */
[----:B--2---:R-:W-:-:S13]  /*1d70*/  LOP3.LUT P2, RZ, R6, 0x1, RZ, 0xc0, !PT ;  /* 0x0000000106ff7812 */ /* 0x004fda000784c0ff */
[----:B------:R-:W-:Y:S01]  /*1d80*/  @P2 SHF.R.U32.HI R3, RZ, 0x10, R5 ;  /* 0x00000010ff032819 */ /* 0x000fe20000011605 */
[----:B------:R-:W-:Y:S01]  /*1d90*/  VOTEU.ANY UP0, P2 ;  /* 0x0000000000ff7886 */ /* 0x000fe20001000100 */
[----:B------:R-:W-:Y:S02]  /*1da0*/  @P2 MOV R13, R4 ;  /* 0x00000004000d2202 */ /* 0x000fe40000000f00 */
[----:B------:R-:W-:Y:S02]  /*1db0*/  @P2 R2UR.BROADCAST UR8, R3 ;  /* 0x00000000030822ca */ /* 0x000fe400008e0000 */
[----:B------:R-:W-:-:S11]  /*1dc0*/  @P2 LOP3.LUT R11, R5, 0xffff, RZ, 0xc0, !PT ;  /* 0x0000ffff050b2812 */ /* 0x000fd600078ec0ff */
[----:B------:R-:W-:Y:S01]  /*1dd0*/  @UP0 UMOV UR36, UR8 ;  /* 0x0000000800240c82 */ /* 0x000fe20008000000 */
[----:B-1----:R-:W-:Y:S05]  /*1de0*/  @!P0 BRA `(.L_x_33) ;  /* 0x0000000000b88947 */ /* 0x002fea0003800000 */
[----:B------:R-:W4:Y:S01]  /*1df0*/  LDC.64 R4, c[0x0][0xb18] ;  /* 0x0002c600ff047b82 */ /* 0x000f220000000a00 */
[----:B------:R-:W-:-:S07]  /*1e00*/  ISETP.NE.AND P3, PT, R72, 0x1, PT ;  /* 0x000000014800780c */ /* 0x000fce0003f65270 */
[----:B------:R-:W1:Y:S08]  /*1e10*/  LDC.64 R6, c[0x0][0xb10] ;  /* 0x0002c400ff067b82 */ /* 0x000e700000000a00 */
[----:B------:R-:W2:Y:S08]  /*1e20*/  LDC R16, c[0x0][0xb20] ;  /* 0x0002c800ff107b82 */ /* 0x000eb00000000800 */
[----:B------:R-:W3:Y:S01]  /*1e30*/  LDC R18, c[0x0][0xb0c] ;  /* 0x0002c300ff127b82 */ /* 0x000ee20000000800 */
[----:B----4-:R-:W-:Y:S01]  /*1e40*/  IMAD.HI.U32 R17, R0, R5, RZ ;  /* 0x0000000500117227 */ /* 0x010fe200078e00ff */
[----:B------:R-:W-:-:S03]  /*1e50*/  ISETP.NE.AND P0, PT, R4, 0x1, PT ;  /* 0x000000010400780c */ /* 0x000fc60003f05270 */
[----:B------:R-:W-:-:S03]  /*1e60*/  IMAD.HI.U32 R5, R11, R5, RZ ;  /* 0x000000050b057227 */ /* 0x000fc600078e00ff */
[----:B------:R-:W4:Y:S01]  /*1e70*/  LDC.64 R2, c[0x0][0xb28] ;  /* 0x0002ca00ff027b82 */ /* 0x000f220000000a00 */
[----:B-1----:R-:W-:-:S04]  /*1e80*/  IMAD.HI.U32 R20, R9, R6, RZ ;  /* 0x0000000609147227 */ /* 0x002fc800078e00ff */
[----:B------:R-:W-:Y:S01]  /*1e90*/  IMAD.HI.U32 R22, R13, R6, RZ ;  /* 0x000000060d167227 */ /* 0x000fe200078e00ff */
[----:B------:R-:W-:Y:S02]  /*1ea0*/  SHF.R.U32.HI R20, RZ, R7, R20 ;  /* 0x00000007ff147219 */ /* 0x000fe40000011614 */
[-C--:B--2---:R-:W-:Y:S02]  /*1eb0*/  SHF.R.U32.HI R17, RZ, R16.reuse, R17 ;  /* 0x00000010ff117219 */ /* 0x084fe40000011611 */
[----:B------:R-:W-:Y:S02]  /*1ec0*/  SHF.R.U32.HI R16, RZ, R16, R5 ;  /* 0x00000010ff107219 */ /* 0x000fe40000011605 */
[----:B------:R-:W-:Y:S02]  /*1ed0*/  SEL R17, R0, R17, !P0 ;  /* 0x0000001100117207 */ /* 0x000fe40004000000 */
[----:B------:R-:W-:Y:S02]  /*1ee0*/  SHF.R.U32.HI R22, RZ, R7, R22 ;  /* 0x00000007ff167219 */ /* 0x000fe40000011616 */
[----:B---3--:R-:W-:-:S02]  /*1ef0*/  ISETP.NE.AND P1, PT, R18, 0x1, PT ;  /* 0x000000011200780c */ /* 0x008fc40003f25270 */
[----:B------:R-:W-:Y:S02]  /*1f00*/  SEL R5, R11, R16, !P0 ;  /* 0x000000100b057207 */ /* 0x000fe40004000000 */
[----:B------:R-:W-:Y:S02]  /*1f10*/  SEL R19, R9, R20, !P1 ;  /* 0x0000001409137207 */ /* 0x000fe40004800000 */
[----:B------:R-:W-:Y:S01]  /*1f20*/  SEL R7, R13, R22, !P1 ;  /* 0x000000160d077207 */ /* 0x000fe20004800000 */
[----:B----4-:R-:W-:-:S04]  /*1f30*/  IMAD.HI.U32 R20, R17, R2, RZ ;  /* 0x0000000211147227 */ /* 0x010fc800078e00ff */
[----:B------:R-:W-:Y:S01]  /*1f40*/  IMAD.HI.U32 R6, R19, R2, RZ ;  /* 0x0000000213067227 */ /* 0x000fe200078e00ff */
[----:B------:R-:W-:-:S04]  /*1f50*/  @P3 SHF.R.U32.HI R17, RZ, R3, R20 ;  /* 0x00000003ff113219 */ /* 0x000fc80000011614 */
        /* <DEDUP_REMOVED lines=8> */
[----:B------:R-:W-:-:S04]  /*1fe0*/  @!P0 IMAD.HI.U32 R16, R7, R2, RZ ;  /* 0x0000000207108227 */ /* 0x000fc800078e00ff */
[----:B------:R-:W-:Y:S01]  /*1ff0*/  IMAD.MOV R2, RZ, RZ, -R6 ;  /* 0x000000ffff027224 */ /* 0x000fe200078e0a06 */
[----:B------:R-:W-:-:S03]  /*2000*/  @!P0 SHF.R.U32.HI R16, RZ, R3, R16 ;  /* 0x00000003ff108219 */ /* 0x000fc60000011610 */
[----:B------:R-:W-:Y:S01]  /*2010*/  IMAD R2, R72, R2, R5 ;  /* 0x0000000248027224 */ /* 0x000fe200078e0205 */
[----:B------:R-:W-:Y:S02]  /*2020*/  @!P0 SEL R3, R7, R16, !P3 ;  /* 0x0000001007038207 */ /* 0x000fe40005800000 */
[----:B------:R-:W-:-:S03]  /*2030*/  IADD3 R16, PT, PT, -R5, RZ, RZ ;  /* 0x000000ff05107210 */ /* 0x000fc60007ffe1ff */
[--C-:B------:R-:W-:Y:S02]  /*2040*/  @!P0 IMAD.IADD R6, R6, 0x1, -R3.reuse ;  /* 0x0000000106068824 */ /* 0x100fe400078e0a03 */
[----:B------:R-:W-:Y:S01]  /*2050*/  @!P0 IMAD R3, R2, R19, R3 ;  /* 0x0000001302038224 */ /* 0x000fe200078e0203 */
[----:B------:R-:W-:Y:S01]  /*2060*/  IADD3 R2, PT, PT, -R7, RZ, RZ ;  /* 0x000000ff07027210 */ /* 0x000fe20007ffe1ff */
[----:B------:R-:W-:Y:S02]  /*2070*/  @!P0 IMAD R5, R72, R6, R7 ;  /* 0x0000000648058224 */ /* 0x000fe400078e0207 */
[----:B------:R-:W-:Y:S02]  /*2080*/  IMAD R11, R4, R16, R11 ;  /* 0x00000010040b7224 */ /* 0x000fe400078e020b */
[----:B------:R-:W-:Y:S02]  /*2090*/  @!P0 IMAD.MOV.U32 R7, RZ, RZ, R3 ;  /* 0x000000ffff078224 */ /* 0x000fe400078e0003 */
[----:B------:R-:W-:-:S02]  /*20a0*/  IMAD R2, R18, R2, R13 ;  /* 0x0000000212027224 */ /* 0x000fc400078e020d */
[----:B------:R-:W-:Y:S02]  /*20b0*/  IMAD R11, R5, R4, R11 ;  /* 0x00000004050b7224 */ /* 0x000fe400078e020b */
[----:B------:R-:W-:Y:S02]  /*20c0*/  IMAD R13, R7, R18, R2 ;  /* 0x00000012070d7224 */ /* 0x000fe400078e0202 */
.L_x_33:
[----:B------:R-:W1:Y:S02]  /*20d0*/  LDCU UR8, c[0x0][0xb30] ;  /* 0x00016600ff0877ac */ /* 0x000e640008000800 */
[----:B-1----:R-:W-:-:S09]  /*20e0*/  UISETP.NE.AND UP0, UPT, UR8, 0x1, UPT ;  /* 0x000000010800788c */ /* 0x002fd2000bf05270 */
[----:B------:R-:W-:Y:S05]  /*20f0*/  BRA.U UP0, `(.L_x_34) ;  /* 0x0000000100407547 */ /* 0x000fea000b800000 */
[----:B------:R-:W1:Y:S08]  /*2100*/  LDC.64 R4, c[0x0][0xb10] ;  /* 0x0002c400ff047b82 */ /* 0x000e700000000a00 */
[----:B------:R-:W2:Y:S08]  /*2110*/  LDC.64 R2, c[0x0][0xb18] ;  /* 0x0002c600ff027b82 */ /* 0x000eb00000000a00 */
[----:B------:R-:W3:Y:S08]  /*2120*/  LDC R6, c[0x0][0xb20] ;  /* 0x0002c800ff067b82 */ /* 0x000ef00000000800 */
[----:B------:R-:W4:Y:S01]  /*2130*/  LDC R16, c[0x0][0xb0c] ;  /* 0x0002c300ff107b82 */ /* 0x000f220000000800 */
[----:B-1----:R-:W-:-:S05]  /*2140*/  IMAD.HI.U32 R4, R13, R4, RZ ;  /* 0x000000040d047227 */ /* 0x002fca00078e00ff */
[----:B------:R-:W-:Y:S01]  /*2150*/  SHF.R.U32.HI R4, RZ, R5, R4 ;  /* 0x00000005ff047219 */ /* 0x000fe20000011604 */
[----:B--2---:R-:W-:Y:S01]  /*2160*/  IMAD.HI.U32 R3, R11, R3, RZ ;  /* 0x000000030b037227 */ /* 0x004fe200078e00ff */
[----:B------:R-:W-:-:S04]  /*2170*/  ISETP.NE.AND P0, PT, R2, 0x1, PT ;  /* 0x000000010200780c */ /* 0x000fc80003f05270 */
[----:B---3--:R-:W-:-:S04]  /*2180*/  SHF.R.U32.HI R6, RZ, R6, R3 ;  /* 0x00000006ff067219 */ /* 0x008fc80000011603 */
[----:B------:R-:W-:Y:S02]  /*2190*/  SEL R3, R11, R6, !P0 ;  /* 0x000000060b037207 */ /* 0x000fe40004000000 */
[----:B----4-:R-:W-:-:S04]  /*21a0*/  ISETP.NE.AND P1, PT, R16, 0x1, PT ;  /* 0x000000011000780c */ /* 0x010fc80003f25270 */
[----:B------:R-:W-:-:S05]  /*21b0*/  SEL R4, R13, R4, !P1 ;  /* 0x000000040d047207 */ /* 0x000fca0004800000 */
[----:B------:R-:W-:Y:S02]  /*21c0*/  IMAD.IADD R5, R3, 0x1, -R4 ;  /* 0x0000000103057824 */ /* 0x000fe400078e0a04 */
[----:B------:R-:W-:Y:S02]  /*21d0*/  IMAD.IADD R3, R4, 0x1, -R3 ;  /* 0x0000000104037824 */ /* 0x000fe400078e0a03 */
[----:B------:R-:W-:Y:S02]  /*21e0*/  IMAD R13, R5, R16, R13 ;  /* 0x00000010050d7224 */ /* 0x000fe400078e020d */
[----:B------:R-:W-:-:S07]  /*21f0*/  IMAD R11, R3, R2, R11 ;  /* 0x00000002030b7224 */ /* 0x000fce00078e020b */
.L_x_34:
[----:B------:R-:W-:Y:S01]  /*2200*/  VIADD R14, R14, 0x1 ;  /* 0x000000010e0e7836 */ /* 0x000fe20000000000 */
[----:B------:R-:W-:Y:S01]  /*2210*/  PLOP3.LUT P1, PT, PT, PT, PT, 0x80, 0x8 ;  /* 0x000000000008781c */ /* 0x000fe20003f2f070 */
[----:B------:R-:W-:Y:S02]  /*2220*/  IMAD.IADD R21, R13, 0x1, R152 ;  /* 0x000000010d157824 */ /* 0x000fe400078e0298 */
[----:B------:R-:W-:Y:S01]  /*2230*/  IMAD.IADD R20, R11, 0x1, R150 ;  /* 0x000000010b147824 */ /* 0x000fe200078e0296 */
[----:B------:R-:W-:-:S04]  /*2240*/  ISETP.NE.AND P0, PT, R14, 0x2, PT ;  /* 0x000000020e00780c */ /* 0x000fc80003f05270 */
[----:B------:R-:W-:Y:S02]  /*2250*/  SEL R3, RZ, 0x1, P0 ;  /* 0x00000001ff037807 */ /* 0x000fe40000000000 */
[----:B------:R-:W-:Y:S02]  /*2260*/  SEL R14, R14, RZ, P0 ;  /* 0x000000ff0e0e7207 */ /* 0x000fe40000000000 */
[----:B------:R-:W-:Y:S01]  /*2270*/  LOP3.LUT R12, R12, R3, RZ, 0x3c, !PT ;  /* 0x000000030c0c7212 */ /* 0x000fe200078e3cff */
[----:B------:R-:W-:Y:S06]  /*2280*/  @P2 BRA `(.L_x_35) ;  /* 0xfffffff000982947 */ /* 0x000fec000383ffff */
[----:B------:R-:W-:Y:S01]  /*2290*/  UIADD3 UR4, UPT, UPT, UR4, 0x18, URZ ;  /* 0x0000001804047890 */ /* 0x000fe2000fffe0ff */
[----:B------:R-:W-:-:S03]  /*22a0*/  SHF.L.U32 R3, R15, 0x1f, RZ ;  /* 0x0000001f0f037819 */ /* 0x000fc600000006ff */
[----:B------:R-:W-:-:S09]  /*22b0*/  ULEA UR5, UR6, UR4, 0x3 ;  /* 0x0000000406057291 */ /* 0x000fd2000f8e18ff */
[----:B------:R-:W1:Y:S02]  /*22c0*/  SYNCS.PHASECHK.TRANS64.TRYWAIT P0, [UR5], R3 ;  /* 0x00000003ff0075a7 */ /* 0x000e640008001105 */
[----:B-1----:R-:W-:Y:S05]  /*22d0*/  @!P0 BRA `(.L_x_36) ;  /* 0x0000008c00a08947 */ /* 0x002fea0003800000 */
.L_x_127:
[----:B------:R-:W-:-:S04]  /*22e0*/  UIADD3 UR6, UPT, UPT, UR6, 0x1, URZ ;  /* 0x0000000106067890 */ /* 0x000fc8000fffe0ff */
[----:B------:R-:W-:-:S04]  /*22f0*/  UISETP.NE.AND UP0, UPT, UR6, 0x3, UPT ;  /* 0x000000030600788c */ /* 0x000fc8000bf05270 */
[----:B------:R-:W-:Y:S02]  /*2300*/  USEL UR7, URZ, 0x1, UP0 ;  /* 0x00000001ff077887 */ /* 0x000fe40008000000 */
[----:B------:R-:W-:-:S04]  /*2310*/  USEL UR6, UR6, URZ, UP0 ;  /* 0x000000ff06067287 */ /* 0x000fc80008000000 */
[----:B------:R-:W-:Y:S01]  /*2320*/  ULEA UR5, UR6, UR4, 0x3 ;  /* 0x0000000406057291 */ /* 0x000fe2000f8e18ff */
[----:B------:R-:W-:-:S04]  /*2330*/  LOP3.LUT R15, R15, UR7, RZ, 0x3c, !PT ;  /* 0x000000070f0f7c12 */ /* 0x000fc8000f8e3cff */
[----:B-1----:R-:W-:-:S04]  /*2340*/  SHF.L.U32 R3, R15, 0x1f, RZ ;  /* 0x0000001f0f037819 */ /* 0x002fc800000006ff */
[----:B------:R-:W1:Y:S02]  /*2350*/  SYNCS.PHASECHK.TRANS64.TRYWAIT P0, [UR5], R3 ;  /* 0x00000003ff0075a7 */ /* 0x000e640008001105 */
[----:B-1----:R-:W-:Y:S05]  /*2360*/  @!P0 BRA `(.L_x_37) ;  /* 0x0000008c00948947 */ /* 0x002fea0003800000 */
.L_x_129:
[----:B------:R-:W-:-:S04]  /*2370*/  UIADD3 UR6, UPT, UPT, UR6, 0x1, URZ ;  /* 0x0000000106067890 */ /* 0x000fc8000fffe0ff */
[----:B------:R-:W-:-:S04]  /*2380*/  UISETP.NE.AND UP0, UPT, UR6, 0x3, UPT ;  /* 0x000000030600788c */ /* 0x000fc8000bf05270 */
[----:B------:R-:W-:Y:S02]  /*2390*/  USEL UR5, URZ, 0x1, UP0 ;  /* 0x00000001ff057887 */ /* 0x000fe40008000000 */
[----:B------:R-:W-:-:S04]  /*23a0*/  USEL UR6, UR6, URZ, UP0 ;  /* 0x000000ff06067287 */ /* 0x000fc80008000000 */
[----:B------:R-:W-:Y:S01]  /*23b0*/  ULEA UR6, UR6, UR4, 0x3 ;  /* 0x0000000406067291 */ /* 0x000fe2000f8e18ff */
[----:B-1----:R-:W-:-:S04]  /*23c0*/  LOP3.LUT R3, R15, UR5, RZ, 0x3c, !PT ;  /* 0x000000050f037c12 */ /* 0x002fc8000f8e3cff */
[----:B------:R-:W-:Y:S01]  /*23d0*/  SHF.L.U32 R3, R3, 0x1f, RZ ;  /* 0x0000001f03037819 */ /* 0x000fe200000006ff */
[----:B----4-:R-:W-:-:S07]  /*23e0*/  IMAD.U32 R0, RZ, RZ, UR6 ;  /* 0x00000006ff007e24 */ /* 0x010fce000f8e00ff */
.L_x_38:
[----:B-1----:R1:W2:Y:S02]  /*23f0*/  SYNCS.PHASECHK.TRANS64.TRYWAIT P0, [R0+URZ], R3 ;  /* 0x00000003000075a7 */ /* 0x0022a400080011ff */
[----:B--2---:R-:W-:Y:S05]  /*2400*/  @!P0 NANOSLEEP.SYNCS 0x989680 ;  /* 0x009896800000895d */ /* 0x004fea0003900000 */
[----:B------:R-:W2:Y:S02]  /*2410*/  @!P0 SYNCS.PHASECHK.TRANS64 P0, [R0+URZ], R3 ;  /* 0x00000003000085a7 */ /* 0x000ea400080010ff */
[----:B--2---:R-:W-:Y:S05]  /*2420*/  @P0 EXIT ;  /* 0x000000000000094d */ /* 0x004fea0003800000 */
[----:B------:R-:W-:Y:S05]  /*2430*/  BRA `(.L_x_38) ;  /* 0xfffffffc00ec7947 */ /* 0x000fea000383ffff */
.L_x_17:
[----:B------:R-:W-:-:S04]  /*2440*/  UISETP.NE.AND UP1, UPT, UR37, URZ, UPT ;  /* 0x000000ff2500728c */ /* 0x000fc8000bf25270 */
[----:B------:R-:W-:-:S09]  /*2450*/  UISETP.NE.OR UP1, UPT, UR8, 0x1, UP1 ;  /* 0x000000010800788c */ /* 0x000fd20008f25670 */
[----:B------:R-:W-:Y:S05]  /*2460*/  BRA.U UP1, `(.L_x_39) ;  /* 0x0000000501487547 */ /* 0x000fea000b800000 */
[----:B------:R-:W-:Y:S01]  /*2470*/  ISETP.NE.AND P2, PT, R2, RZ, PT ;  /* 0x000000ff0200720c */ /* 0x000fe20003f45270 */
[----:B------:R-:W-:Y:S01]  /*2480*/  IMAD.MOV.U32 R12, RZ, RZ, 0x1 ;  /* 0x00000001ff0c7424 */ /* 0x000fe200078e00ff */
[----:B------:R-:W-:Y:S02]  /*2490*/  CS2R R10, SRZ ;  /* 0x00000000000a7805 */ /* 0x000fe4000001ff00 */
[----:B------:R-:W-:Y:S01]  /*24a0*/  CS2R R8, SRZ ;  /* 0x0000000000087805 */ /* 0x000fe2000001ff00 */
[----:B------:R-:W-:Y:S01]  /*24b0*/  UMOV UR4, 0x400 ;  /* 0x0000040000047882 */ /* 0x000fe20000000000 */
[----:B------:R-:W-:Y:S01]  /*24c0*/  UMOV UR6, URZ ;  /* 0x000000ff00067c82 */ /* 0x000fe20008000000 */
[----:B------:R-:W-:-:S12]  /*24d0*/  ULEA UR37, UR37, UR4, 0x18 ;  /* 0x0000000425257291 */ /* 0x000fd8000f8ec0ff */
.L_x_43:
[----:B------:R-:W-:Y:S02]  /*24e0*/  LEA R0, R8, UR37, 0x3 ;  /* 0x0000002508007c11 */ /* 0x000fe4000f8e18ff */
[----:B------:R-:W-:-:S03]  /*24f0*/  SHF.L.U32 R5, R9, 0x1f, RZ ;  /* 0x0000001f09057819 */ /* 0x000fc600000006ff */
[----:B------:R-:W-:Y:S01]  /*2500*/  VIADD R4, R0, 0xd0 ;  /* 0x000000d000047836 */ /* 0x000fe20000000000 */
[----:B------:R-:W1:Y:S02]  /*2510*/  SYNCS.PHASECHK.TRANS64.TRYWAIT P0, [R0+URZ+0xc0], R5 ;  /* 0x0000c005000075a7 */ /* 0x000e6400080011ff */
[----:B-1----:R-:W-:Y:S05]  /*2520*/  @!P0 BRA `(.L_x_40) ;  /* 0x0000008c003c8947 */ /* 0x002fea0003800000 */
.L_x_130:
[----:B------:R-:W-:Y:S01]  /*2530*/  ULEA UR5, UR6, UR37, 0x3 ;  /* 0x0000002506057291 */ /* 0x000fe2000f8e18ff */
[----:B------:R-:W-:Y:S02]  /*2540*/  PRMT R4, RZ, 0x654, R4 ;  /* 0x00000654ff047816 */ /* 0x000fe40000000004 */
[----:B-1----:R-:W-:Y:S01]  /*2550*/  SHF.L.U32 R5, R12, 0x1f, RZ ;  /* 0x0000001f0c057819 */ /* 0x002fe200000006ff */
[----:B------:R-:W-:Y:S01]  /*2560*/  UIADD3 UR4, UPT, UPT, UR5, 0x80, URZ ;  /* 0x0000008005047890 */ /* 0x000fe2000fffe0ff */
[----:B------:R1:W-:Y:S05]  /*2570*/  SYNCS.ARRIVE.TRANS64.RED.A1T0 RZ, [R4+URZ], RZ ;  /* 0x000000ff04ff79a7 */ /* 0x0003ea00081004ff */
[----:B------:R-:W-:Y:S01]  /*2580*/  IMAD.U32 R7, RZ, RZ, UR4 ;  /* 0x00000004ff077e24 */ /* 0x000fe2000f8e00ff */
[----:B------:R-:W2:Y:S04]  /*2590*/  SYNCS.PHASECHK.TRANS64.TRYWAIT P0, [UR5+0x90], R5 ;  /* 0x00009005ff0075a7 */ /* 0x000ea80008001105 */
[----:B------:R-:W-:Y:S01]  /*25a0*/  PRMT R6, R2, 0x654, R7 ;  /* 0x0000065402067816 */ /* 0x000fe20000000007 */
[----:B-1----:R-:W-:Y:S01]  /*25b0*/  @!P2 IMAD.MOV.U32 R4, RZ, RZ, 0x10 ;  /* 0x00000010ff04a424 */ /* 0x002fe200078e00ff */
[----:B--2---:R-:W-:Y:S06]  /*25c0*/  @!P0 BRA `(.L_x_41) ;  /* 0x0000008c00288947 */ /* 0x004fec0003800000 */
.L_x_132:
[----:B------:R-:W-:Y:S01]  /*25d0*/  ULEA UR4, UR6, UR37, 0x4 ;  /* 0x0000002506047291 */ /* 0x000fe2000f8e20ff */
[----:B------:R-:W-:Y:S01]  /*25e0*/  SEL R3, R6, R3, !P2 ;  /* 0x0000000306037207 */ /* 0x000fe20005000000 */
[----:B------:R-:W-:Y:S01]  /*25f0*/  UIADD3 UR5, UPT, UPT, UR5, 0x80, URZ ;  /* 0x0000008005057890 */ /* 0x000fe2000fffe0ff */
[----:B-1----:R-:W-:Y:S01]  /*2600*/  LEA R0, R11, UR37, 0x3 ;  /* 0x000000250b007c11 */ /* 0x002fe2000f8e18ff */
[----:B------:R-:W-:Y:S01]  /*2610*/  UIADD3 UR4, UPT, UPT, UR4, 0xf0, URZ ;  /* 0x000000f004047890 */ /* 0x000fe2000fffe0ff */
[----:B------:R-:W-:Y:S01]  /*2620*/  SHF.L.U32 R5, R10, 0x1f, RZ ;  /* 0x0000001f0a057819 */ /* 0x000fe200000006ff */
[----:B------:R1:W-:Y:S01]  /*2630*/  @!P2 SYNCS.ARRIVE.TRANS64.RED RZ, [R3+URZ], R4 ;  /* 0x0000000403ffa9a7 */ /* 0x0003e200080004ff */
[----:B------:R-:W-:Y:S01]  /*2640*/  UIADD3 UR6, UPT, UPT, UR6, 0x1, URZ ;  /* 0x0000000106067890 */ /* 0x000fe2000fffe0ff */
[----:B------:R-:W-:-:S03]  /*2650*/  VIADD R8, R8, 0x1 ;  /* 0x0000000108087836 */ /* 0x000fc60000000000 */
[----:B------:R-:W-:Y:S02]  /*2660*/  UISETP.NE.AND UP0, UPT, UR6, 0x2, UPT ;  /* 0x000000020600788c */ /* 0x000fe4000bf05270 */
[----:B------:R-:W-:Y:S06]  /*2670*/  UGETNEXTWORKID.BROADCAST [UR4], [UR5] ;  /* 0x00000000040073ca */ /* 0x000fec0008000100 */
[----:B------:R-:W-:Y:S01]  /*2680*/  USEL UR4, URZ, 0x1, UP0 ;  /* 0x00000001ff047887 */ /* 0x000fe20008000000 */
[----:B------:R-:W-:Y:S01]  /*2690*/  ISETP.NE.AND P0, PT, R8, 0x2, PT ;  /* 0x000000020800780c */ /* 0x000fe20003f05270 */
[----:B------:R-:W-:Y:S01]  /*26a0*/  USEL UR6, UR6, URZ, UP0 ;  /* 0x000000ff06067287 */ /* 0x000fe20008000000 */
[----:B------:R-:W2:Y:S03]  /*26b0*/  SYNCS.PHASECHK.TRANS64.TRYWAIT P1, [R0+URZ+0x80], R5 ;  /* 0x00008005000075a7 */ /* 0x000ea600080211ff */
[----:B------:R-:W-:Y:S01]  /*26c0*/  LOP3.LUT R12, R12, UR4, RZ, 0x3c, !PT ;  /* 0x000000040c0c7c12 */ /* 0x000fe2000f8e3cff */
[----:B-12---:R-:W-:Y:S07]  /*26d0*/  @!P1 BRA `(.L_x_42) ;  /* 0x0000008800fc9947 */ /* 0x006fee0003800000 */
.L_x_133:
[C---:B------:R-:W-:Y:S01]  /*26e0*/  LEA R4, R11.reuse, UR37, 0x4 ;  /* 0x000000250b047c11 */ /* 0x040fe2000f8e20ff */
[----:B-1----:R-:W-:Y:S01]  /*26f0*/  VIADD R0, R0, 0x90 ;  /* 0x0000009000007836 */ /* 0x002fe20000000000 */
[----:B------:R-:W-:Y:S01]  /*2700*/  SEL R8, R8, RZ, P0 ;  /* 0x000000ff08087207 */ /* 0x000fe20000000000 */
[----:B------:R-:W-:-:S03]  /*2710*/  VIADD R11, R11, 0x1 ;  /* 0x000000010b0b7836 */ /* 0x000fc60000000000 */
[----:B------:R-:W1:Y:S01]  /*2720*/  LDS.128 R4, [R4+0xf0] ;  /* 0x0000f00004047984 */ /* 0x000e620000000c00 */
[----:B------:R-:W-:Y:S02]  /*2730*/  PRMT R0, RZ, 0x654, R0 ;  /* 0x00000654ff007816 */ /* 0x000fe40000000000 */
[C---:B------:R-:W-:Y:S01]  /*2740*/  ISETP.NE.AND P1, PT, R11.reuse, 0x2, PT ;  /* 0x000000020b00780c */ /* 0x040fe20003f25270 */
[----:B------:R-:W-:Y:S01]  /*2750*/  @!PT LDS RZ, [RZ] ;  /* 0x00000000fffff984 */ /* 0x000fe20000000800 */
[----:B------:R-:W-:Y:S01]  /*2760*/  @!PT LDS RZ, [RZ] ;  /* 0x00000000fffff984 */ /* 0x000fe20000000800 */
[----:B------:R-:W-:Y:S01]  /*2770*/  @!PT LDS RZ, [RZ] ;  /* 0x00000000fffff984 */ /* 0x000fe20000000800 */
[----:B------:R-:W-:Y:S01]  /*2780*/  @!PT LDS RZ, [RZ] ;  /* 0x00000000fffff984 */ /* 0x000fe20000000800 */
[----:B------:R2:W-:Y:S06]  /*2790*/  MEMBAR.ALL.CTA ;  /* 0x0000000000007992 */ /* 0x0005ec0000008000 */
[----:B--2---:R-:W2:Y:S01]  /*27a0*/  FENCE.VIEW.ASYNC.S ;  /* 0x00000000000073c6 */ /* 0x004ea20000000000 */
[----:B------:R-:W-:Y:S01]  /*27b0*/  SEL R11, R11, RZ, P1 ;  /* 0x000000ff0b0b7207 */ /* 0x000fe20000800000 */
[----:B--2---:R2:W-:Y:S01]  /*27c0*/  SYNCS.ARRIVE.TRANS64.RED.A1T0 RZ, [R0+URZ], RZ ;  /* 0x000000ff00ff79a7 */ /* 0x0045e200081004ff */
[----:B-1----:R-:W-:-:S02]  /*27d0*/  LOP3.LUT P3, RZ, R6, 0x1, RZ, 0xc0, !PT ;  /* 0x0000000106ff7812 */ /* 0x002fc4000786c0ff */
[----:B------:R-:W-:-:S04]  /*27e0*/  SEL R5, RZ, 0x1, P1 ;  /* 0x00000001ff057807 */ /* 0x000fc80000800000 */
[----:B------:R-:W-:Y:S02]  /*27f0*/  LOP3.LUT R10, R10, R5, RZ, 0x3c, !PT ;  /* 0x000000050a0a7212 */ /* 0x000fe400078e3cff */
[----:B--2---:R-:W-:-:S04]  /*2800*/  SEL R0, RZ, 0x1, P0 ;  /* 0x00000001ff007807 */ /* 0x004fc80000000000 */
[----:B------:R-:W-:Y:S01]  /*2810*/  LOP3.LUT R9, R9, R0, RZ, 0x3c, !PT ;  /* 0x0000000009097212 */ /* 0x000fe200078e3cff */
[----:B------:R-:W-:Y:S06]  /*2820*/  @P3 BRA `(.L_x_43) ;  /* 0xfffffffc002c3947 */ /* 0x000fec000383ffff */
[----:B------:R-:W-:Y:S01]  /*2830*/  ULEA UR5, UR6, UR37, 0x3 ;  /* 0x0000002506057291 */ /* 0x000fe2000f8e18ff */
[----:B------:R-:W-:-:S08]  /*2840*/  SHF.L.U32 R3, R12, 0x1f, RZ ;  /* 0x0000001f0c037819 */ /* 0x000fd000000006ff */
[----:B------:R-:W1:Y:S02]  /*2850*/  SYNCS.PHASECHK.TRANS64 P0, [UR5+0x90], R3 ;  /* 0x00009003ff0075a7 */ /* 0x000e640008001005 */
[----:B-1----:R-:W-:Y:S05]  /*2860*/  @P0 BRA `(.L_x_44) ;  /* 0x0000000000080947 */ /* 0x002fea0003800000 */
[----:B------:R-:W1:Y:S02]  /*2870*/  SYNCS.PHASECHK.TRANS64.TRYWAIT P0, [UR5+0x90], R3 ;  /* 0x00009003ff0075a7 */ /* 0x000e640008001105 */
[----:B-1----:R-:W-:Y:S05]  /*2880*/  @!P0 BRA `(.L_x_45) ;  /* 0x0000008800a48947 */ /* 0x002fea0003800000 */
.L_x_44:
[----:B------:R-:W-:-:S04]  /*2890*/  UIADD3 UR4, UPT, UPT, UR6, 0x1, URZ ;  /* 0x0000000106047890 */ /* 0x000fc8000fffe0ff */
[----:B------:R-:W-:-:S04]  /*28a0*/  UISETP.NE.AND UP0, UPT, UR4, 0x2, UPT ;  /* 0x000000020400788c */ /* 0x000fc8000bf05270 */
[----:B------:R-:W-:Y:S02]  /*28b0*/  USEL UR7, URZ, 0x1, UP0 ;  /* 0x00000001ff077887 */ /* 0x000fe40008000000 */
[----:B------:R-:W-:-:S04]  /*28c0*/  USEL UR4, UR4, URZ, UP0 ;  /* 0x000000ff04047287 */ /* 0x000fc80008000000 */
[----:B------:R-:W-:Y:S01]  /*28d0*/  ULEA UR4, UR4, UR37, 0x3 ;  /* 0x0000002504047291 */ /* 0x000fe2000f8e18ff */
[----:B-1----:R-:W-:-:S04]  /*28e0*/  LOP3.LUT R3, R12, UR7, RZ, 0x3c, !PT ;  /* 0x000000070c037c12 */ /* 0x002fc8000f8e3cff */
[----:B------:R-:W-:-:S04]  /*28f0*/  SHF.L.U32 R0, R3, 0x1f, RZ ;  /* 0x0000001f03007819 */ /* 0x000fc800000006ff */
[----:B------:R-:W1:Y:S02]  /*2900*/  SYNCS.PHASECHK.TRANS64 P0, [UR4+0x90], R0 ;  /* 0x00009000ff0075a7 */ /* 0x000e640008001004 */
[----:B-1----:R-:W-:Y:S05]  /*2910*/  @P0 EXIT ;  /* 0x000000000000094d */ /* 0x002fea0003800000 */
[----:B------:R-:W-:Y:S02]  /*2920*/  SHF.L.U32 R3, R3, 0x1f, RZ ;  /* 0x0000001f03037819 */ /* 0x000fe400000006ff */
[----:B------:R-:W-:-:S07]  /*2930*/  MOV R0, UR4 ;  /* 0x0000000400007c02 */ /* 0x000fce0008000f00 */
.L_x_46:
[----:B-1----:R1:W2:Y:S02]  /*2940*/  SYNCS.PHASECHK.TRANS64.TRYWAIT P0, [R0+URZ+0x90], R3 ;  /* 0x00009003000075a7 */ /* 0x0022a400080011ff */
[----:B--2---:R-:W-:Y:S05]  /*2950*/  @!P0 NANOSLEEP.SYNCS 0x989680 ;  /* 0x009896800000895d */ /* 0x004fea0003900000 */
[----:B------:R-:W2:Y:S02]  /*2960*/  @!P0 SYNCS.PHASECHK.TRANS64 P0, [R0+URZ+0x90], R3 ;  /* 0x00009003000085a7 */ /* 0x000ea400080010ff */
[----:B--2---:R-:W-:Y:S05]  /*2970*/  @P0 EXIT ;  /* 0x000000000000094d */ /* 0x004fea0003800000 */
[----:B------:R-:W-:Y:S05]  /*2980*/  BRA `(.L_x_46) ;  /* 0xfffffffc00ec7947 */ /* 0x000fea000383ffff */
.L_x_39:
[----:B------:R-:W-:-:S09]  /*2990*/  UISETP.NE.AND UP1, UPT, UR8, URZ, UPT ;  /* 0x000000ff0800728c */ /* 0x000fd2000bf25270 */
[----:B------:R-:W-:Y:S05]  /*29a0*/  BRA.U UP1, `(.L_x_47) ;  /* 0x0000000d016c7547 */ /* 0x000fea000b800000 */
[----:B------:R-:W-:Y:S01]  /*29b0*/  UMOV UR4, 0x40 ;  /* 0x0000004000047882 */ /* 0x000fe20000000000 */
[----:B------:R-:W-:Y:S01]  /*29c0*/  NOP ;  /* 0x0000000000007918 */ /* 0x000fe20000000000 */
[----:B------:R-:W-:Y:S01]  /*29d0*/  ULEA UR4, UR37, UR4, 0x18 ;  /* 0x0000000425047291 */ /* 0x000fe2000f8ec0ff */
[----:B------:R-:W-:Y:S02]  /*29e0*/  UMOV UR5, 0x400 ;  /* 0x0000040000057882 */ /* 0x000fe40000000000 */
[----:B------:R-:W-:-:S06]  /*29f0*/  ULEA UR37, UR37, UR5, 0x18 ;  /* 0x0000000525257291 */ /* 0x000fcc000f8ec0ff */
[----:B------:R-:W1:Y:S02]  /*2a00*/  LDS.U8 R0, [UR4+0x1c] ;  /* 0x00001c04ff007984 */ /* 0x000e640008000000 */
[----:B-1----:R-:W-:-:S13]  /*2a10*/  ISETP.NE.AND P0, PT, R0, RZ, PT ;  /* 0x000000ff0000720c */ /* 0x002fda0003f05270 */
[----:B------:R-:W-:Y:S05]  /*2a20*/  @P0 BRA `(.L_x_48) ;  /* 0x0000000000580947 */ /* 0x000fea0003800000 */
[----:B------:R-:W-:-:S13]  /*2a30*/  ELECT P0, URZ, PT ;  /* 0x0000000000ff782f */ /* 0x000fda0003800000 */
[----:B------:R-:W-:Y:S05]  /*2a40*/  @!P0 BRA `(.L_x_49) ;  /* 0x0000000000608947 */ /* 0x000fea0003800000 */
[----:B------:R-:W-:Y:S01]  /*2a50*/  UMOV UR5, 0x10 ;  /* 0x0000001000057882 */ /* 0x000fe20000000000 */
[----:B------:R-:W-:Y:S01]  /*2a60*/  HFMA2 R0, -RZ, RZ, 0, 5.9604644775390625e-08 ;  /* 0x00000001ff007431 */ /* 0x000fe200000001ff */
[----:B------:R-:W-:-:S03]  /*2a70*/  MOV R2, 0xffff ;  /* 0x0000ffff00027802 */ /* 0x000fc60000000f00 */
[----:B------:R-:W-:Y:S04]  /*2a80*/  DEPBAR.LE SB1, 0x36 ;  /* 0x00009d800000791a */ /* 0x000fe80000000000 */
[----:B------:R-:W1:Y:S02]  /*2a90*/  UTCATOMSWS.FIND_AND_SET.ALIGN UP0, UR5, UR5 ;  /* 0x00000005000575e3 */ /* 0x000e640008000800 */
[----:B-1----:R-:W-:Y:S01]  /*2aa0*/  MOV R3, UR5 ;  /* 0x0000000500037c02 */ /* 0x002fe20008000f00 */
[----:B------:R-:W-:Y:S06]  /*2ab0*/  BRA.U UP0, `(.L_x_50) ;  /* 0x0000000100187547 */ /* 0x000fec000b800000 */
.L_x_51:
[----:B------:R-:W-:Y:S05]  /*2ac0*/  NANOSLEEP 0x64 ;  /* 0x000000640000795d */ /* 0x000fea0003800000 */
[----:B------:R-:W-:-:S05]  /*2ad0*/  UMOV UR5, 0x10 ;  /* 0x0000001000057882 */ /* 0x000fca0000000000 */
[----:B------:R-:W-:Y:S04]  /*2ae0*/  DEPBAR.LE SB1, 0x36 ;  /* 0x00009d800000791a */ /* 0x000fe80000000000 */
[----:B------:R-:W1:Y:S02]  /*2af0*/  UTCATOMSWS.FIND_AND_SET.ALIGN UP0, UR5, UR5 ;  /* 0x00000005000575e3 */ /* 0x000e640008000800 */
[----:B-1----:R-:W-:Y:S01]  /*2b00*/  MOV R3, UR5 ;  /* 0x0000000500037c02 */ /* 0x002fe20008000f00 */
[----:B------:R-:W-:Y:S05]  /*2b10*/  BRA.U !UP0, `(.L_x_51) ;  /* 0xfffffffd08e87547 */ /* 0x000fea000b83ffff */
.L_x_50:
[-C--:B------:R-:W-:Y:S02]  /*2b20*/  SHF.L.U32 R2, R2, R3.reuse, RZ ;  /* 0x0000000302027219 */ /* 0x080fe400000006ff */
[----:B------:R-:W-:Y:S01]  /*2b30*/  SHF.L.U32 R0, R0, R3, RZ ;  /* 0x0000000300007219 */ /* 0x000fe200000006ff */
[----:B------:R-:W-:Y:S02]  /*2b40*/  IMAD.SHL.U32 R3, R3, 0x20, RZ ;  /* 0x0000002003037824 */ /* 0x000fe400078e00ff */
[----:B------:R1:W-:Y:S04]  /*2b50*/  ATOMS.OR RZ, [UR4+0x14], R2 ;  /* 0x00001402ffff798c */ /* 0x0003e8000b000004 */
[----:B------:R1:W-:Y:S04]  /*2b60*/  ATOMS.OR RZ, [UR4+0x18], R0 ;  /* 0x00001800ffff798c */ /* 0x0003e8000b000004 */
[----:B------:R1:W-:Y:S01]  /*2b70*/  STS [UR37+0x110], R3 ;  /* 0x00011003ff007988 */ /* 0x0003e20008000825 */
[----:B------:R-:W-:Y:S05]  /*2b80*/  BRA `(.L_x_49) ;  /* 0x0000000000107947 */ /* 0x000fea0003800000 */
.L_x_48:
[----:B------:R-:W-:Y:S02]  /*2b90*/  MOV R0, 0xffffffff ;  /* 0xffffffff00007802 */ /* 0x000fe40000000f00 */
[----:B------:R-:W-:-:S03]  /*2ba0*/  MOV R2, 0x2bd0 ;  /* 0x00002bd000027802 */ /* 0x000fc60000000f00 */
[----:B------:R1:W-:Y:S04]  /*2bb0*/  STS [UR37+0x110], R0 ;  /* 0x00011000ff007988 */ /* 0x0003e80008000825 */
[----:B-1-3-5:R-:W-:Y:S05]  /*2bc0*/  CALL.REL.NOINC `($__internal_1_$__cuda_sm10x_tcgen05_guardrail_trap_phase_invalid_during_alloc) ;  /* 0x0000008c00b87944 */ /* 0x02afea0003c00000 */
.L_x_49:
[----:B------:R-:W-:Y:S05]  /*2bd0*/  WARPSYNC.ALL ;  /* 0x0000000000007948 */ /* 0x000fea0003800000 */
[----:B------:R-:W2:Y:S01]  /*2be0*/  S2UR UR5, SR_CgaCtaId ;  /* 0x00000000000579c3 */ /* 0x000ea20000008800 */
[----:B------:R-:W-:Y:S01]  /*2bf0*/  UMOV UR4, 0x400 ;  /* 0x0000040000047882 */ /* 0x000fe20000000000 */
[----:B------:R-:W-:-:S06]  /*2c00*/  NOP ;  /* 0x0000000000007918 */ /* 0x000fcc0000000000 */
[----:B------:R-:W-:Y:S06]  /*2c10*/  BAR.ARV 0x6, 0xa0 ;  /* 0x0182800000007b1d */ /* 0x000fec0000002000 */
[----:B------:R-:W4:Y:S01]  /*2c20*/  LDCU UR7, c[0x0][0x38c] ;  /* 0x00007180ff0777ac */ /* 0x000f220008000800 */
[----:B------:R-:W-:Y:S01]  /*2c30*/  IMAD.MOV.U32 R11, RZ, RZ, 0x1 ;  /* 0x00000001ff0b7424 */ /* 0x000fe200078e00ff */
[----:B------:R-:W-:Y:S01]  /*2c40*/  CS2R R8, SRZ ;  /* 0x0000000000087805 */ /* 0x000fe2000001ff00 */
[----:B------:R-:W-:Y:S01]  /*2c50*/  IMAD.MOV.U32 R10, RZ, RZ, RZ ;  /* 0x000000ffff0a7224 */ /* 0x000fe200078e00ff */
[----:B------:R-:W3:Y:S01]  /*2c60*/  LDCU UR6, c[0x0][0x38c] ;  /* 0x00007180ff0677ac */ /* 0x000ee20008000800 */
[----:B------:R-:W-:Y:S01]  /*2c70*/  UMOV UR15, URZ ;  /* 0x000000ff000f7c82 */ /* 0x000fe20008000000 */
[----:B------:R-:W-:Y:S01]  /*2c80*/  UMOV UR14, URZ ;  /* 0x000000ff000e7c82 */ /* 0x000fe20008000000 */
[----:B--2---:R-:W-:Y:S01]  /*2c90*/  ULEA UR5, UR5, UR4, 0x18 ;  /* 0x0000000405057291 */ /* 0x004fe2000f8ec0ff */
[----:B------:R-:W-:Y:S01]  /*2ca0*/  UMOV UR24, 0x0 ;  /* 0x0000000000187882 */ /* 0x000fe20000000000 */
[----:B------:R-:W-:-:S02]  /*2cb0*/  UMOV UR25, 0x84004a0 ;  /* 0x084004a000197882 */ /* 0x000fc40000000000 */
[----:B------:R-:W-:Y:S02]  /*2cc0*/  UIADD3 UR10, UPT, UPT, UR5, 0xc400, URZ ;  /* 0x0000c400050a7890 */ /* 0x000fe4000fffe0ff */
[----:B------:R-:W-:Y:S02]  /*2cd0*/  UIADD3 UR11, UPT, UPT, UR5, 0x18400, URZ ;  /* 0x00018400050b7890 */ /* 0x000fe4000fffe0ff */
[----:B----4-:R-:W-:Y:S01]  /*2ce0*/  UIADD3 UR7, UPT, UPT, UR7, 0x7f, URZ ;  /* 0x0000007f07077890 */ /* 0x010fe2000fffe0ff */
[----:B-1----:R-:W1:Y:S01]  /*2cf0*/  LDS R0, [UR5+0x110] ;  /* 0x00011005ff007984 */ /* 0x002e620008000800 */
[----:B------:R-:W-:Y:S02]  /*2d00*/  USHF.R.U32.HI UR10, URZ, 0x4, UR10 ;  /* 0x00000004ff0a7899 */ /* 0x000fe4000801160a */
[----:B------:R-:W-:Y:S02]  /*2d10*/  USHF.R.S32.HI UR4, URZ, 0x1f, UR7 ;  /* 0x0000001fff047899 */ /* 0x000fe40008011407 */
[----:B------:R-:W-:-:S02]  /*2d20*/  USHF.R.U32.HI UR11, URZ, 0x4, UR11 ;  /* 0x00000004ff0b7899 */ /* 0x000fc4000801160b */
[----:B------:R-:W-:Y:S02]  /*2d30*/  ULEA.HI UR4, UR4, UR7, URZ, 0x7 ;  /* 0x0000000704047291 */ /* 0x000fe4000f8f38ff */
[----:B------:R-:W-:Y:S02]  /*2d40*/  ULOP3.LUT UR10, UR10, 0x3fff, URZ, 0xc0, !UPT ;  /* 0x00003fff0a0a7892 */ /* 0x000fe4000f8ec0ff */
[----:B------:R-:W-:Y:S02]  /*2d50*/  USHF.R.S32.HI UR4, URZ, 0x7, UR4 ;  /* 0x00000007ff047899 */ /* 0x000fe40008011404 */
[----:B------:R-:W-:Y:S02]  /*2d60*/  ULOP3.LUT UR11, UR11, 0x3fff, URZ, 0xc0, !UPT ;  /* 0x00003fff0b0b7892 */ /* 0x000fe4000f8ec0ff */
[----:B------:R-:W-:Y:S01]  /*2d70*/  UISETP.LT.AND UP0, UPT, UR4, 0x1, UPT ;  /* 0x000000010400788c */ /* 0x000fe2000bf01270 */
[----:B------:R-:W-:Y:S01]  /*2d80*/  UMOV UR22, 0x0 ;  /* 0x0000000000167882 */ /* 0x000fe20000000000 */
[----:B------:R-:W-:-:S02]  /*2d90*/  UMOV UR23, 0x84004a0 ;  /* 0x084004a000177882 */ /* 0x000fc40000000000 */
[----:B------:R-:W-:Y:S02]  /*2da0*/  USEL UR9, UR4, 0x1, !UP0 ;  /* 0x0000000104097887 */ /* 0x000fe4000c000000 */
[----:B------:R-:W-:Y:S02]  /*2db0*/  ULOP3.LUT UR10, UR10, 0x10000, URZ, 0xfc, !UPT ;  /* 0x000100000a0a7892 */ /* 0x000fe4000f8efcff */
[----:B------:R-:W-:Y:S02]  /*2dc0*/  ULOP3.LUT UR11, UR11, 0x10000, URZ, 0xfc, !UPT ;  /* 0x000100000b0b7892 */ /* 0x000fe4000f8efcff */
[----:B------:R-:W-:Y:S02]  /*2dd0*/  UIADD3 UR9, UPT, UPT, -UR9, URZ, URZ ;  /* 0x000000ff09097290 */ /* 0x000fe4000fffe1ff */
[----:B---3--:R-:W-:Y:S01]  /*2de0*/  UISETP.GE.AND UP3, UPT, UR6, 0x1, UPT ;  /* 0x000000010600788c */ /* 0x008fe2000bf66270 */
[----:B------:R-:W-:Y:S01]  /*2df0*/  UMOV UR20, 0x0 ;  /* 0x0000000000147882 */ /* 0x000fe20000000000 */
[----:B------:R-:W-:Y:S01]  /*2e00*/  UMOV UR21, 0x84004a0 ;  /* 0x084004a000157882 */ /* 0x000fe20000000000 */
[----:B------:R-:W-:Y:S01]  /*2e10*/  UMOV UR18, 0x0 ;  /* 0x0000000000127882 */ /* 0x000fe20000000000 */
[----:B------:R-:W-:Y:S01]  /*2e20*/  UMOV UR19, 0x84004a0 ;  /* 0x084004a000137882 */ /* 0x000fe20000000000 */
[----:B-1----:R-:W-:-:S15]  /*2e30*/  R2UR UR16, R0 ;  /* 0x00000000001072ca */ /* 0x002fde00000e0000 */
.L_x_58:
[----:B------:R-:W-:Y:S02]  /*2e40*/  LEA R0, R10, UR5, 0x3 ;  /* 0x000000050a007c11 */ /* 0x000fe4000f8e18ff */
[----:B------:R-:W-:Y:S02]  /*2e50*/  SHF.L.U32 R5, R9, 0x1f, RZ ;  /* 0x0000001f09057819 */ /* 0x000fe400000006ff */
[----:B------:R-:W-:Y:S01]  /*2e60*/  PLOP3.LUT P0, PT, PT, PT, UP3, 0x80, 0x8 ;  /* 0x000000000008781c */ /* 0x000fe20003f0f038 */
[----:B------:R-:W-:Y:S01]  /*2e70*/  VIADD R3, R0, 0x90 ;  /* 0x0000009000037836 */ /* 0x000fe20000000000 */
[----:B-1----:R-:W1:Y:S02]  /*2e80*/  SYNCS.PHASECHK.TRANS64.TRYWAIT P1, [R0+URZ+0x80], R5 ;  /* 0x00008005000075a7 */ /* 0x002e6400080211ff */
[----:B-1-3--:R-:W-:Y:S09]  /*2e90*/  @!P1 BRA `(.L_x_52) ;  /* 0x0000008400389947 */ /* 0x00aff20003800000 */
.L_x_135:
[----:B------:R-:W-:Y:S01]  /*2ea0*/  LEA R4, R10, UR5, 0x4 ;  /* 0x000000050a047c11 */ /* 0x000fe2000f8e20ff */
[----:B------:R-:W-:Y:S01]  /*2eb0*/  @UP3 ULEA UR6, UR14, UR5, 0x3 ;  /* 0x000000050e063291 */ /* 0x000fe2000f8e18ff */
[----:B------:R-:W-:Y:S01]  /*2ec0*/  PLOP3.LUT P2, PT, PT, PT, PT, 0x80, 0x8 ;  /* 0x000000000008781c */ /* 0x000fe20003f4f070 */
[----:B------:R-:W-:Y:S01]  /*2ed0*/  ULEA UR7, UR15, UR5, 0x3 ;  /* 0x000000050f077291 */ /* 0x000fe2000f8e18ff */
[----:B------:R-:W-:Y:S01]  /*2ee0*/  PRMT R3, RZ, 0x654, R3 ;  /* 0x00000654ff037816 */ /* 0x000fe20000000003 */
[----:B------:R-:W-:Y:S01]  /*2ef0*/  ULEA UR8, UR15, UR16, 0x8 ;  /* 0x000000100f087291 */ /* 0x000fe2000f8e40ff */
[----:B-1----:R-:W1:Y:S01]  /*2f00*/  LDS.128 R4, [R4+0xf0] ;  /* 0x0000f00004047984 */ /* 0x002e620000000c00 */
[----:B------:R-:W-:Y:S02]  /*2f10*/  @P0 SHF.L.U32 R2, R8, 0x1f, RZ ;  /* 0x0000001f08020819 */ /* 0x000fe400000006ff */
[----:B------:R-:W-:Y:S01]  /*2f20*/  SHF.L.U32 R0, R11, 0x1f, RZ ;  /* 0x0000001f0b007819 */ /* 0x000fe200000006ff */
[----:B------:R-:W-:Y:S01]  /*2f30*/  @!PT LDS RZ, [RZ] ;  /* 0x00000000fffff984 */ /* 0x000fe20000000800 */
[----:B------:R-:W-:Y:S01]  /*2f40*/  @!PT LDS RZ, [RZ] ;  /* 0x00000000fffff984 */ /* 0x000fe20000000800 */
[----:B------:R-:W-:Y:S01]  /*2f50*/  @!PT LDS RZ, [RZ] ;  /* 0x00000000fffff984 */ /* 0x000fe20000000800 */
[----:B------:R-:W-:Y:S01]  /*2f60*/  @!PT LDS RZ, [RZ] ;  /* 0x00000000fffff984 */ /* 0x000fe20000000800 */
[----:B------:R2:W-:Y:S06]  /*2f70*/  MEMBAR.ALL.CTA ;  /* 0x0000000000007992 */ /* 0x0005ec0000008000 */
[----:B--2---:R-:W2:Y:S02]  /*2f80*/  FENCE.VIEW.ASYNC.S ;  /* 0x00000000000073c6 */ /* 0x004ea40000000000 */
[----:B--2---:R2:W-:Y:S01]  /*2f90*/  SYNCS.ARRIVE.TRANS64.RED.A1T0 RZ, [R3+URZ], RZ ;  /* 0x000000ff03ff79a7 */ /* 0x0045e200081004ff */
[----:B------:R2:W3:Y:S01]  /*2fa0*/  @P0 SYNCS.PHASECHK.TRANS64.TRYWAIT P2, [UR6], R2 ;  /* 0x00000002ff0005a7 */ /* 0x0004e20008041106 */
[----:B-1----:R-:W-:Y:S01]  /*2fb0*/  LOP3.LUT P1, RZ, R6, 0x1, RZ, 0xc0, !PT ;  /* 0x0000000106ff7812 */ /* 0x002fe2000782c0ff */
[----:B------:R-:W1:Y:S02]  /*2fc0*/  SYNCS.PHASECHK.TRANS64.TRYWAIT P0, [UR7+0xb0], R0 ;  /* 0x0000b000ff0075a7 */ /* 0x000e640008001107 */
[----:B-123--:R-:W-:Y:S10]  /*2fd0*/  @!P0 BRA `(.L_x_53) ;  /* 0x0000008000fc8947 */ /* 0x00eff40003800000 */
.L_x_137:
[----:B------:R-:W-:Y:S01]  /*2fe0*/  IADD3 R10, PT, PT, R10, 0x1, RZ ;  /* 0x000000010a0a7810 */ /* 0x000fe20007ffe0ff */
[----:B------:R-:W-:Y:S06]  /*2ff0*/  BRA.U !UP3, `(.L_x_54) ;  /* 0x000000010bc07547 */ /* 0x000fec000b800000 */
[----:B------:R-:W-:Y:S01]  /*3000*/  UPLOP3.LUT UP4, UPT, UPT, UPT, UPT, 0x40, 0x4 ;  /* 0x000000000004789c */ /* 0x000fe20003f8e870 */
[----:B------:R-:W-:Y:S01]  /*3010*/  UMOV UR13, UR9 ;  /* 0x00000009000d7c82 */ /* 0x000fe20008000000 */
[----:B------:R-:W-:Y:S01]  /*3020*/  UMOV UR12, UR4 ;  /* 0x00000004000c7c82 */ /* 0x000fe20008000000 */
[----:B------:R-:W-:-:S08]  /*3030*/  UMOV UR17, UR14 ;  /* 0x0000000e00117c82 */ /* 0x000fd00008000000 */
.L_x_57:
[----:B------:R-:W-:Y:S02]  /*3040*/  UIADD3 UR13, UPT, UPT, UR13, 0x1, URZ ;  /* 0x000000010d0d7890 */ /* 0x000fe4000fffe0ff */
[----:B--2---:R-:W-:Y:S02]  /*3050*/  ULEA UR6, UR17, UR5, 0x3 ;  /* 0x0000000511067291 */ /* 0x004fe4000f8e18ff */
[----:B------:R-:W-:Y:S01]  /*3060*/  UISETP.NE.AND UP0, UPT, UR13, URZ, UPT ;  /* 0x000000ff0d00728c */ /* 0x000fe2000bf05270 */
[----:B---3--:R-:W-:Y:S10]  /*3070*/  @P2 BRA `(.L_x_55) ;  /* 0x00000000000c2947 */ /* 0x008ff40003800000 */
[----:B-1----:R-:W-:Y:S04]  /*3080*/  SHF.L.U32 R3, R8, 0x1f, RZ ;  /* 0x0000001f08037819 */ /* 0x002fe800000006ff */
[----:B------:R-:W1:Y:S02]  /*3090*/  SYNCS.PHASECHK.TRANS64.TRYWAIT P0, [UR6], R3 ;  /* 0x00000003ff0075a7 */ /* 0x000e640008001106 */
[----:B-1----:R-:W-:Y:S05]  /*30a0*/  @!P0 BRA `(.L_x_56) ;  /* 0x0000008000e08947 */ /* 0x002fea0003800000 */
.L_x_55:
[----:B------:R-:W-:Y:S01]  /*30b0*/  UISETP.NE.AND UP1, UPT, UR12, 0x1, UPT ;  /* 0x000000010c00788c */ /* 0x000fe2000bf25270 */
[----:B------:R-:W-:Y:S01]  /*30c0*/  PLOP3.LUT P2, PT, PT, PT, PT, 0x80, 0x8 ;  /* 0x000000000008781c */ /* 0x000fe20003f4f070 */
[----:B------:R-:W-:Y:S02]  /*30d0*/  UIADD3 UR14, UPT, UPT, UR17, 0x1, URZ ;  /* 0x00000001110e7890 */ /* 0x000fe4000fffe0ff */
[----:B------:R-:W-:Y:S02]  /*30e0*/  ULEA UR28, UR17, UR11, 0xb ;  /* 0x0000000b111c7291 */ /* 0x000fe4000f8e58ff */
[----:B------:R-:W-:Y:S01]  /*30f0*/  UISETP.NE.AND UP2, UPT, UR14, 0x3, UPT ;  /* 0x000000030e00788c */ /* 0x000fe2000bf45270 */
[----:B------:R-:W-:Y:S01]  /*3100*/  PLOP3.LUT P0, PT, PT, PT, UP1, 0x80, 0x8 ;  /* 0x000000000008781c */ /* 0x000fe20003f0f018 */
[----:B------:R-:W-:Y:S02]  /*3110*/  UIADD3 UR40, UPT, UPT, UR28, 0x2, URZ ;  /* 0x000000021c287890 */ /* 0x000fe4000fffe0ff */
[----:B------:R-:W-:Y:S02]  /*3120*/  USEL UR27, URZ, 0x1, UP2 ;  /* 0x00000001ff1b7887 */ /* 0x000fe40009000000 */
[----:B------:R-:W-:Y:S02]  /*3130*/  USEL UR14, UR14, URZ, UP2 ;  /* 0x000000ff0e0e7287 */ /* 0x000fe40009000000 */
[----:B------:R-:W-:Y:S02]  /*3140*/  UIADD3 UR36, UPT, UPT, UR28, 0x4, URZ ;  /* 0x000000041c247890 */ /* 0x000fe4000fffe0ff */
[----:B------:R-:W-:Y:S01]  /*3150*/  @UP1 ULEA UR26, UR14, UR5, 0x3 ;  /* 0x000000050e1a1291 */ /* 0x000fe2000f8e18ff */
[----:B------:R-:W-:Y:S01]  /*3160*/  LOP3.LUT R8, R8, UR27, RZ, 0x3c, !PT ;  /* 0x0000001b08087c12 */ /* 0x000fe2000f8e3cff */
[----:B------:R-:W-:Y:S02]  /*3170*/  UIADD3 UR32, UPT, UPT, UR28, 0x6, URZ ;  /* 0x000000061c207890 */ /* 0x000fe4000fffe0ff */
[----:B------:R-:W-:Y:S01]  /*3180*/  UIADD3 UR6, UPT, UPT, UR6, 0x18, URZ ;  /* 0x0000001806067890 */ /* 0x000fe2000fffe0ff */
[----:B-1----:R-:W-:Y:S01]  /*3190*/  @P0 SHF.L.U32 R0, R8, 0x1f, RZ ;  /* 0x0000001f08000819 */ /* 0x002fe200000006ff */
[----:B------:R-:W-:Y:S01]  /*31a0*/  UIADD3 UR12, UPT, UPT, UR12, -0x1, URZ ;  /* 0xffffffff0c0c7890 */ /* 0x000fe2000fffe0ff */
[----:B------:R-:W-:Y:S02]  /*31b0*/  UMOV UR29, 0x40004040 ;  /* 0x40004040001d7882 */ /* 0x000fe40000000000 */
[----:B------:R2:W3:Y:S01]  /*31c0*/  @P0 SYNCS.PHASECHK.TRANS64.TRYWAIT P2, [UR26], R0 ;  /* 0x00000000ff0005a7 */ /* 0x0004e2000804111a */
[----:B------:R-:W-:Y:S01]  /*31d0*/  ULEA UR26, UR17, UR10, 0xa ;  /* 0x0000000a111a7291 */ /* 0x000fe2000f8e50ff */
[----:B------:R-:W-:Y:S01]  /*31e0*/  UMOV UR27, 0x40004040 ;  /* 0x40004040001b7882 */ /* 0x000fe20000000000 */
[----:B------:R-:W-:Y:S02]  /*31f0*/  UMOV UR41, 0x40004040 ;  /* 0x4000404000297882 */ /* 0x000fe40000000000 */
[----:B------:R-:W-:Y:S02]  /*3200*/  UIADD3 UR38, UPT, UPT, UR26, 0x2, URZ ;  /* 0x000000021a267890 */ /* 0x000fe4000fffe0ff */
[----:B------:R-:W-:Y:S02]  /*3210*/  UIADD3 UR34, UPT, UPT, UR26, 0x4, URZ ;  /* 0x000000041a227890 */ /* 0x000fe4000fffe0ff */
[----:B------:R-:W-:Y:S01]  /*3220*/  UIADD3 UR30, UPT, UPT, UR26, 0x6, URZ ;  /* 0x000000061a1e7890 */ /* 0x000fe2000fffe0ff */
[----:B------:R2:W-:Y:S01]  /*3230*/  UTCIMMA gdesc[UR26], gdesc[UR28], tmem[UR8], tmem[UR24], idesc[UR25], UP4 ;  /* 0x00ff181c1a0075ea */ /* 0x0005e2000a000108 */
[----:B------:R-:W-:Y:S01]  /*3240*/  UPLOP3.LUT UP4, UPT, UPT, UPT, UPT, 0x80, 0x8 ;  /* 0x000000000008789c */ /* 0x000fe20003f8f070 */
[----:B------:R-:W-:Y:S01]  /*3250*/  UMOV UR39, 0x40004040 ;  /* 0x4000404000277882 */ /* 0x000fe20000000000 */
[----:B------:R-:W-:Y:S01]  /*3260*/  UMOV UR37, 0x40004040 ;  /* 0x4000404000257882 */ /* 0x000fe20000000000 */
[----:B------:R2:W-:Y:S01]  /*3270*/  UTCIMMA gdesc[UR38], gdesc[UR40], tmem[UR8], tmem[UR22], idesc[UR23], UPT ;  /* 0x00ff1628260075ea */ /* 0x0005e2000b800108 */
[----:B------:R-:W-:Y:S01]  /*3280*/  UMOV UR35, 0x40004040 ;  /* 0x4000404000237882 */ /* 0x000fe20000000000 */
[----:B------:R-:W-:Y:S01]  /*3290*/  UMOV UR33, 0x40004040 ;  /* 0x4000404000217882 */ /* 0x000fe20000000000 */
[----:B------:R-:W-:Y:S01]  /*32a0*/  UMOV UR31, 0x40004040 ;  /* 0x40004040001f7882 */ /* 0x000fe20000000000 */
[----:B------:R2:W-:Y:S01]  /*32b0*/  UTCIMMA gdesc[UR34], gdesc[UR36], tmem[UR8], tmem[UR20], idesc[UR21], UPT ;  /* 0x00ff1424220075ea */ /* 0x0005e2000b800108 */
[----:B------:R2:W-:Y:S01]  /*32c0*/  UTCIMMA gdesc[UR30], gdesc[UR32], tmem[UR8], tmem[UR18], idesc[UR19], UPT ;  /* 0x00ff12201e0075ea */ /* 0x0005e2000b800108 */
[----:B------:R2:W-:Y:S01]  /*32d0*/  UTCBAR [UR6], URZ ;  /* 0x000000ff060073e9 */ /* 0x0005e200080000ff */
[----:B------:R-:W-:Y:S01]  /*32e0*/  UMOV UR17, UR14 ;  /* 0x0000000e00117c82 */ /* 0x000fe20008000000 */
[----:B------:R-:W-:Y:S05]  /*32f0*/  BRA.U UP0, `(.L_x_57) ;  /* 0xfffffffd00507547 */ /* 0x000fea000b83ffff */
.L_x_54:
[----:B------:R-:W-:Y:S01]  /*3300*/  UIADD3 UR15, UPT, UPT, UR15, 0x1, URZ ;  /* 0x000000010f0f7890 */ /* 0x000fe2000fffe0ff */
[C---:B------:R-:W-:Y:S01]  /*3310*/  ISETP.NE.AND P0, PT, R10.reuse, 0x2, PT ;  /* 0x000000020a00780c */ /* 0x040fe20003f05270 */
[----:B------:R-:W-:Y:S02]  /*3320*/  UIADD3 UR7, UPT, UPT, UR7, 0xa0, URZ ;  /* 0x000000a007077890 */ /* 0x000fe4000fffe0ff */
[----:B------:R-:W-:Y:S01]  /*3330*/  UISETP.NE.AND UP0, UPT, UR15, 0x2, UPT ;  /* 0x000000020f00788c */ /* 0x000fe2000bf05270 */
[----:B-12---:R-:W-:Y:S02]  /*3340*/  SEL R0, RZ, 0x1, P0 ;  /* 0x00000001ff007807 */ /* 0x006fe40000000000 */
[----:B------:R-:W-:Y:S01]  /*3350*/  SEL R10, R10, RZ, P0 ;  /* 0x000000ff0a0a7207 */ /* 0x000fe20000000000 */
[----:B------:R-:W-:Y:S01]  /*3360*/  USEL UR6, URZ, 0x1, UP0 ;  /* 0x00000001ff067887 */ /* 0x000fe20008000000 */
[----:B------:R-:W-:Y:S01]  /*3370*/  LOP3.LUT R9, R9, R0, RZ, 0x3c, !PT ;  /* 0x0000000009097212 */ /* 0x000fe200078e3cff */
[----:B------:R-:W-:Y:S01]  /*3380*/  USEL UR15, UR15, URZ, UP0 ;  /* 0x000000ff0f0f7287 */ /* 0x000fe20008000000 */
[----:B------:R1:W-:Y:S03]  /*3390*/  UTCBAR [UR7], URZ ;  /* 0x000000ff070073e9 */ /* 0x0003e600080000ff */
[----:B------:R-:W-:Y:S01]  /*33a0*/  LOP3.LUT R11, R11, UR6, RZ, 0x3c, !PT ;  /* 0x000000060b0b7c12 */ /* 0x000fe2000f8e3cff */
[----:B------:R-:W-:Y:S07]  /*33b0*/  @P1 BRA `(.L_x_58) ;  /* 0xfffffff800a01947 */ /* 0x000fee000383ffff */
[----:B------:R-:W2:Y:S01]  /*33c0*/  S2UR UR4, SR_CgaCtaId ;  /* 0x00000000000479c3 */ /* 0x000ea20000008800 */
[----:B------:R-:W-:Y:S01]  /*33d0*/  ELECT P0, URZ, PT ;  /* 0x0000000000ff782f */ /* 0x000fe20003800000 */
[----:B------:R-:W-:Y:S01]  /*33e0*/  IMAD.MOV.U32 R0, RZ, RZ, 0x1 ;  /* 0x00000001ff007424 */ /* 0x000fe200078e00ff */
[----:B------:R-:W-:Y:S01]  /*33f0*/  UIADD3 UR5, UPT, UPT, UR5, 0xb0, URZ ;  /* 0x000000b005057890 */ /* 0x000fe2000fffe0ff */
[----:B------:R-:W-:Y:S01]  /*3400*/  SHF.L.U32 R3, R11, 0x1f, RZ ;  /* 0x0000001f0b037819 */ /* 0x000fe200000006ff */
[----:B------:R-:W-:-:S03]  /*3410*/  UMOV UR6, 0x40 ;  /* 0x0000004000067882 */ /* 0x000fc60000000000 */
[----:B------:R-:W-:Y:S01]  /*3420*/  UVIRTCOUNT.DEALLOC.SMPOOL 0x80 ;  /* 0x000000800000784c */ /* 0x000fe20000000000 */
[----:B--2---:R-:W-:Y:S02]  /*3430*/  ULEA UR4, UR4, UR6, 0x18 ;  /* 0x0000000604047291 */ /* 0x004fe4000f8ec0ff */
[----:B------:R-:W-:-:S07]  /*3440*/  ULEA UR6, UR15, UR5, 0x3 ;  /* 0x000000050f067291 */ /* 0x000fce000f8e18ff */
[----:B------:R2:W-:Y:S02]  /*3450*/  @P0 STS.U8 [UR4+0x1c], R0 ;  /* 0x00001c00ff000988 */ /* 0x0005e40008000004 */
[----:B------:R-:W4:Y:S02]  /*3460*/  SYNCS.PHASECHK.TRANS64.TRYWAIT P0, [UR6], R3 ;  /* 0x00000003ff0075a7 */ /* 0x000f240008001106 */
[----:B--2-4-:R-:W-:Y:S05]  /*3470*/  @!P0 BRA `(.L_x_59) ;  /* 0x0000008000048947 */ /* 0x014fea0003800000 */
.L_x_140:
[----:B-1----:R-:W-:-:S04]  /*3480*/  UIADD3 UR7, UPT, UPT, UR15, 0x1, URZ ;  /* 0x000000010f077890 */ /* 0x002fc8000fffe0ff */
[----:B------:R-:W-:-:S04]  /*3490*/  UISETP.NE.AND UP0, UPT, UR7, 0x2, UPT ;  /* 0x000000020700788c */ /* 0x000fc8000bf05270 */
[----:B------:R-:W-:Y:S02]  /*34a0*/  USEL UR6, URZ, 0x1, UP0 ;  /* 0x00000001ff067887 */ /* 0x000fe40008000000 */
[----:B------:R-:W-:-:S04]  /*34b0*/  USEL UR7, UR7, URZ, UP0 ;  /* 0x000000ff07077287 */ /* 0x000fc80008000000 */
[----:B------:R-:W-:Y:S01]  /*34c0*/  ULEA UR7, UR7, UR5, 0x3 ;  /* 0x0000000507077291 */ /* 0x000fe2000f8e18ff */
[----:B--2---:R-:W-:-:S04]  /*34d0*/  LOP3.LUT R3, R11, UR6, RZ, 0x3c, !PT ;  /* 0x000000060b037c12 */ /* 0x004fc8000f8e3cff */
[----:B------:R-:W-:-:S04]  /*34e0*/  SHF.L.U32 R3, R3, 0x1f, RZ ;  /* 0x0000001f03037819 */ /* 0x000fc800000006ff */
[----:B------:R-:W1:Y:S02]  /*34f0*/  SYNCS.PHASECHK.TRANS64.TRYWAIT P0, [UR7], R3 ;  /* 0x00000003ff0075a7 */ /* 0x000e640008001107 */
[----:B-1----:R-:W-:Y:S05]  /*3500*/  @!P0 BRA `(.L_x_60) ;  /* 0x0000007c00f88947 */ /* 0x002fea0003800000 */
.L_x_142:
[----:B------:R-:W-:Y:S01]  /*3510*/  NOP ;  /* 0x0000000000007918 */ /* 0x000fe20000000000 */
[----:B-1----:R-:W1:Y:S01]  /*3520*/  LDS R0, [UR4+0x14] ;  /* 0x00001404ff007984 */ /* 0x002e620008000800 */
[----:B------:R-:W-:Y:S01]  /*3530*/  ULOP3.LUT UR6, UR16, 0xffff, URZ, 0xc0, !UPT ;  /* 0x0000ffff10067892 */ /* 0x000fe2000f8ec0ff */
[----:B------:R-:W-:Y:S01]  /*3540*/  UMOV UR8, 0xffff ;  /* 0x0000ffff00087882 */ /* 0x000fe20000000000 */
[----:B------:R-:W-:Y:S02]  /*3550*/  UMOV UR5, 0x1 ;  /* 0x0000000100057882 */ /* 0x000fe40000000000 */
[----:B------:R-:W-:-:S04]  /*3560*/  USHF.R.U32.HI UR6, URZ, 0x5, UR6 ;  /* 0x00000005ff067899 */ /* 0x000fc80008011606 */
[----:B------:R-:W-:Y:S02]  /*3570*/  USHF.L.U32 UR8, UR8, UR6, URZ ;  /* 0x0000000608087299 */ /* 0x000fe400080006ff */
[----:B------:R-:W-:-:S04]  /*3580*/  USHF.L.U32 UR5, UR5, UR6, URZ ;  /* 0x0000000605057299 */ /* 0x000fc800080006ff */
[----:B-1----:R-:W-:-:S04]  /*3590*/  LOP3.LUT R0, R0, UR8, RZ, 0xc0, !PT ;  /* 0x0000000800007c12 */ /* 0x002fc8000f8ec0ff */
[----:B------:R-:W-:-:S13]  /*35a0*/  ISETP.NE.AND P0, PT, R0, UR8, PT ;  /* 0x0000000800007c0c */ /* 0x000fda000bf05270 */
[----:B------:R-:W-:Y:S05]  /*35b0*/  @P0 BRA `(.L_x_61) ;  /* 0x0000000000580947 */ /* 0x000fea0003800000 */
[----:B------:R-:W1:Y:S02]  /*35c0*/  LDS R0, [UR4+0x18] ;  /* 0x00001804ff007984 */ /* 0x000e640008000800 */
[----:B-1----:R-:W-:-:S04]  /*35d0*/  LOP3.LUT R0, R0, UR5, RZ, 0xc0, !PT ;  /* 0x0000000500007c12 */ /* 0x002fc8000f8ec0ff */
[----:B------:R-:W-:-:S13]  /*35e0*/  ISETP.NE.AND P0, PT, R0, UR5, PT ;  /* 0x0000000500007c0c */ /* 0x000fda000bf05270 */
[----:B------:R-:W-:Y:S05]  /*35f0*/  @P0 BRA `(.L_x_62) ;  /* 0x00000000003c0947 */ /* 0x000fea0003800000 */
[----:B------:R-:W1:Y:S01]  /*3600*/  S2R R2, SR_LANEID ;  /* 0x0000000000027919 */ /* 0x000e620000000000 */
[----:B------:R-:W-:Y:S01]  /*3610*/  ULOP3.LUT UR8, URZ, UR8, URZ, 0x33, !UPT ;  /* 0x00000008ff087292 */ /* 0x000fe2000f8e33ff */
[----:B------:R-:W-:Y:S01]  /*3620*/  LOP3.LUT R4, RZ, UR5, RZ, 0x33, !PT ;  /* 0x00000005ff047c12 */ /* 0x000fe2000f8e33ff */
[----:B------:R-:W-:Y:S02]  /*3630*/  VOTEU.ANY UR7, UPT, PT ;  /* 0x0000000000077886 */ /* 0x000fe400038e0100 */
[----:B------:R-:W-:Y:S01]  /*3640*/  UFLO.U32 UR7, UR7 ;  /* 0x00000007000772bd */ /* 0x000fe200080e0000 */
[----:B------:R-:W2:Y:S01]  /*3650*/  REDUX UR5, R4 ;  /* 0x00000000040573c4 */ /* 0x000ea20000000000 */
[----:B------:R-:W-:-:S06]  /*3660*/  IMAD.U32 R0, RZ, RZ, UR8 ;  /* 0x00000008ff007e24 */ /* 0x000fcc000f8e00ff */
[----:B------:R4:W-:Y:S01]  /*3670*/  UTCATOMSWS.AND URZ, UR8 ;  /* 0x0000000800ff79e3 */ /* 0x0009e20008000000 */
[----:B------:R-:W3:Y:S01]  /*3680*/  REDUX UR6, R0 ;  /* 0x00000000000673c4 */ /* 0x000ee20000000000 */
[----:B-1----:R-:W-:Y:S01]  /*3690*/  ISETP.EQ.U32.AND P0, PT, R2, UR7, PT ;  /* 0x0000000702007c0c */ /* 0x002fe2000bf02070 */
[----:B--2---:R-:W-:Y:S01]  /*36a0*/  IMAD.U32 R2, RZ, RZ, UR5 ;  /* 0x00000005ff027e24 */ /* 0x004fe2000f8e00ff */
[----:B---3--:R-:W-:-:S11]  /*36b0*/  MOV R3, UR6 ;  /* 0x0000000600037c02 */ /* 0x008fd60008000f00 */
[----:B------:R4:W-:Y:S04]  /*36c0*/  @P0 ATOMS.AND RZ, [UR4+0x14], R3 ;  /* 0x00001403ffff098c */ /* 0x0009e8000a800004 */
[----:B------:R4:W-:Y:S01]  /*36d0*/  @P0 ATOMS.AND RZ, [UR4+0x18], R2 ;  /* 0x00001802ffff098c */ /* 0x0009e2000a800004 */
[----:B------:R-:W-:Y:S05]  /*36e0*/  BRA `(.L_x_63) ;  /* 0x0000000000147947 */ /* 0x000fea0003800000 */
.L_x_62:
[----:B------:R-:W-:Y:S02]  /*36f0*/  MOV R2, 0x3710 ;  /* 0x0000371000027802 */ /* 0x000fe40000000f00 */
[----:B---3-5:R-:W-:Y:S05]  /*3700*/  CALL.REL.NOINC `($__internal_0_$__cuda_sm10x_tcgen05_guardrail_trap_col_being_dealloced_not_returned_by_alloc) ;  /* 0x0000008000dc7944 */ /* 0x028fea0003c00000 */
[----:B------:R-:W-:Y:S05]  /*3710*/  BRA `(.L_x_63) ;  /* 0x0000000000087947 */ /* 0x000fea0003800000 */
.L_x_61:
[----:B------:R-:W-:Y:S02]  /*3720*/  MOV R2, 0x3740 ;  /* 0x0000374000027802 */ /* 0x000fe40000000f00 */
[----:B---3-5:R-:W-:Y:S05]  /*3730*/  CALL.REL.NOINC `($__internal_2_$__cuda_sm10x_tcgen05_guardrail_trap_unallocated_columns_being_dealloced) ;  /* 0x0000008000e87944 */ /* 0x028fea0003c00000 */
.L_x_63:
[----:B------:R-:W-:Y:S01]  /*3740*/  NOP ;  /* 0x0000000000007918 */ /* 0x000fe20000000000 */
[----:B----4-:R-:W-:Y:S05]  /*3750*/  EXIT ;  /* 0x000000000000794d */ /* 0x010fea0003800000 */
.L_x_47:
[----:B------:R-:W-:-:S09]  /*3760*/  UISETP.NE.OR UP2, UPT, UR8, 0x3, !UP2 ;  /* 0x000000030800788c */ /* 0x000fd2000d745670 */
[----:B------:R-:W-:Y:S05]  /*3770*/  BRA.U UP2, `(.L_x_64) ;  /* 0x0000001102147547 */ /* 0x000fea000b800000 */
[----:B------:R-:W1:Y:S01]  /*3780*/  LDC R0, c[0x0][0xb30] ;  /* 0x0002cc00ff007b82 */ /* 0x000e620000000800 */
[----:B------:R-:W2:Y:S01]  /*3790*/  LDCU.64 UR8, c[0x0][0x888] ;  /* 0x00011100ff0877ac */ /* 0x000ea20008000a00 */
[----:B------:R-:W-:Y:S02]  /*37a0*/  HFMA2 R29, -RZ, RZ, 0, 0 ;  /* 0x00000000ff1d7431 */ /* 0x000fe400000001ff */
[----:B------:R-:W-:Y:S01]  /*37b0*/  IMAD.MOV.U32 R31, RZ, RZ, 0x1 ;  /* 0x00000001ff1f7424 */ /* 0x000fe200078e00ff */
[----:B------:R-:W-:Y:S01]  /*37c0*/  MOV R23, 0x2000 ;  /* 0x0000200000177802 */ /* 0x000fe20000000f00 */
[----:B------:R-:W4:Y:S01]  /*37d0*/  LDCU.64 UR4, c[0x0][0x890] ;  /* 0x00011200ff0477ac */ /* 0x000f220008000a00 */
[----:B------:R-:W-:Y:S01]  /*37e0*/  IMAD.MOV.U32 R30, RZ, RZ, RZ ;  /* 0x000000ffff1e7224 */ /* 0x000fe200078e00ff */
[----:B------:R-:W3:Y:S01]  /*37f0*/  LDC R19, c[0x0][0x370] ;  /* 0x0000dc00ff137b82 */ /* 0x000ee20000000800 */
[----:B------:R-:W-:Y:S01]  /*3800*/  UMOV UR7, 0x400 ;  /* 0x0000040000077882 */ /* 0x000fe20000000000 */
[----:B------:R-:W-:-:S02]  /*3810*/  UPLOP3.LUT UP1, UPT, UPT, UPT, UPT, 0x40, 0x4 ;  /* 0x000000000004789c */ /* 0x000fc40003f2e870 */
[----:B------:R-:W-:-:S04]  /*3820*/  ULEA UR7, UR37, UR7, 0x18 ;  /* 0x0000000725077291 */ /* 0x000fc8000f8ec0ff */
[----:B------:R-:W3:Y:S01]  /*3830*/  LDC R2, c[0x0][0xb0c] ;  /* 0x0002c300ff027b82 */ /* 0x000ee20000000800 */
[----:B------:R-:W-:Y:S02]  /*3840*/  UIADD3 UR13, UPT, UPT, UR7, 0x48, URZ ;  /* 0x00000048070d7890 */ /* 0x000fe4000fffe0ff */
[----:B--2---:R-:W-:Y:S02]  /*3850*/  UISETP.NE.U32.AND UP2, UPT, UR8, URZ, UPT ;  /* 0x000000ff0800728c */ /* 0x004fe4000bf45070 */
[----:B------:R-:W-:Y:S02]  /*3860*/  UIADD3 UR33, UPT, UPT, UR7, 0x30, URZ ;  /* 0x0000003007217890 */ /* 0x000fe4000fffe0ff */
[----:B----4-:R-:W-:Y:S01]  /*3870*/  UISETP.NE.U32.AND UP3, UPT, UR4, URZ, UPT ;  /* 0x000000ff0400728c */ /* 0x010fe2000bf65070 */
[----:B------:R-:W2:Y:S01]  /*3880*/  LDC R18, c[0x0][0xb20] ;  /* 0x0002c800ff127b82 */ /* 0x000ea20000000800 */
[----:B-1----:R-:W-:Y:S01]  /*3890*/  ISETP.NE.AND P1, PT, R0, 0x1, PT ;  /* 0x000000010000780c */ /* 0x002fe20003f25270 */
[----:B------:R-:W-:-:S02]  /*38a0*/  UISETP.NE.AND.EX UP2, UPT, UR9, URZ, UPT, UP2 ;  /* 0x000000ff0900728c */ /* 0x000fc4000bf45320 */
[----:B------:R-:W-:Y:S02]  /*38b0*/  UIADD3 UR25, UPT, UPT, UR7, 0x38, URZ ;  /* 0x0000003807197890 */ /* 0x000fe4000fffe0ff */
[----:B------:R-:W-:Y:S02]  /*38c0*/  UIADD3 UR17, UPT, UPT, UR7, 0x40, URZ ;  /* 0x0000004007117890 */ /* 0x000fe4000fffe0ff */
[----:B------:R-:W1:Y:S01]  /*38d0*/  LDC.64 R32, c[0x0][0x348] ;  /* 0x0000d200ff207b82 */ /* 0x000e620000000a00 */
[----:B------:R-:W-:Y:S02]  /*38e0*/  UPRMT UR13, UR37, 0x654, UR13 ;  /* 0x00000654250d7896 */ /* 0x000fe4000800000d */
[----:B------:R-:W-:-:S05]  /*38f0*/  UISETP.NE.AND.EX UP3, UPT, UR5, URZ, UPT, UP3 ;  /* 0x000000ff0500728c */ /* 0x000fca000bf65330 */
[----:B------:R-:W4:Y:S08]  /*3900*/  LDC.64 R16, c[0x0][0xb10] ;  /* 0x0002c400ff107b82 */ /* 0x000f300000000a00 */
[----:B------:R-:W1:Y:S08]  /*3910*/  LDC.64 R6, c[0x0][0xb18] ;  /* 0x0002c600ff067b82 */ /* 0x000e700000000a00 */
[----:B------:R-:W1:Y:S08]  /*3920*/  LDC.64 R4, c[0x0][0xb28] ;  /* 0x0002ca00ff047b82 */ /* 0x000e700000000a00 */
[----:B--23--:R-:W1:Y:S02]  /*3930*/  LDC R22, c[0x0][0x374] ;  /* 0x0000dd00ff167b82 */ /* 0x00ce640000000800 */
.L_x_75:
[C---:B------:R-:W-:Y:S02]  /*3940*/  LEA R0, R30.reuse, UR7, 0x3 ;  /* 0x000000071e007c11 */ /* 0x040fe4000f8e18ff */
[----:B------:R-:W-:Y:S02]  /*3950*/  SHF.L.U32 R3, R29, 0x1f, RZ ;  /* 0x0000001f1d037819 */ /* 0x000fe400000006ff */
[----:B------:R-:W-:Y:S02]  /*3960*/  LEA R24, R30, UR7, 0x4 ;  /* 0x000000071e187c11 */ /* 0x000fe4000f8e20ff */
[----:B--2---:R-:W2:Y:S02]  /*3970*/  SYNCS.PHASECHK.TRANS64.TRYWAIT P0, [R0+URZ+0x80], R3 ;  /* 0x00008003000075a7 */ /* 0x004ea400080011ff */
[----:B--2---:R-:W-:Y:S05]  /*3980*/  @!P0 BRA `(.L_x_65) ;  /* 0x0000007800f08947 */ /* 0x004fea0003800000 */
.L_x_143:
[----:B------:R-:W-:Y:S01]  /*3990*/  ISETP.GE.AND P0, PT, R72, 0x1, PT ;  /* 0x000000014800780c */ /* 0x000fe20003f06270 */
[----:B------:R-:W3:Y:S01]  /*39a0*/  LDS.128 R24, [R24+0xf0] ;  /* 0x0000f00018187984 */ /* 0x000ee20000000c00 */
[----:B--2---:R-:W-:Y:S01]  /*39b0*/  VIADD R0, R0, 0x90 ;  /* 0x0000009000007836 */ /* 0x004fe20000000000 */
[----:B------:R-:W-:Y:S01]  /*39c0*/  @!PT LDS RZ, [RZ] ;  /* 0x00000000fffff984 */ /* 0x000fe20000000800 */
[----:B------:R-:W-:Y:S01]  /*39d0*/  @!PT LDS RZ, [RZ] ;  /* 0x00000000fffff984 */ /* 0x000fe20000000800 */
[----:B------:R-:W-:Y:S01]  /*39e0*/  @!PT LDS RZ, [RZ] ;  /* 0x00000000fffff984 */ /* 0x000fe20000000800 */
[----:B------:R-:W-:Y:S01]  /*39f0*/  @!PT LDS RZ, [RZ] ;  /* 0x00000000fffff984 */ /* 0x000fe20000000800 */
[----:B------:R2:W-:Y:S06]  /*3a00*/  MEMBAR.ALL.CTA ;  /* 0x0000000000007992 */ /* 0x0005ec0000008000 */
[----:B--2---:R-:W2:Y:S01]  /*3a10*/  FENCE.VIEW.ASYNC.S ;  /* 0x00000000000073c6 */ /* 0x004ea20000000000 */
[----:B------:R-:W-:Y:S04]  /*3a20*/  PRMT R0, RZ, 0x654, R0 ;  /* 0x00000654ff007816 */ /* 0x000fe80000000000 */
[----:B--2---:R2:W-:Y:S01]  /*3a30*/  SYNCS.ARRIVE.TRANS64.RED.A1T0 RZ, [R0+URZ], RZ ;  /* 0x000000ff00ff79a7 */ /* 0x0045e200081004ff */
[----:B---3--:R-:W-:Y:S11]  /*3a40*/  LOP3.LUT P3, RZ, R26, 0x1, RZ, 0xc0, !PT ;  /* 0x000000011aff7812 */ /* 0x008ff6000786c0ff */
[----:B------:R-:W-:Y:S02]  /*3a50*/  @!UPT UIADD3 URZ, UPT, UPT, URZ, URZ, URZ ;  /* 0x000000fffffff290 */ /* 0x000fe4000fffe0ff */
[----:B------:R-:W-:Y:S02]  /*3a60*/  @P3 MOV R13, R24 ;  /* 0x00000018000d3202 */ /* 0x000fe40000000f00 */
[----:B------:R-:W-:Y:S01]  /*3a70*/  @P3 LOP3.LUT R8, R25, 0xffff, RZ, 0xc0, !PT ;  /* 0x0000ffff19083812 */ /* 0x000fe200078ec0ff */
[----:B--2---:R-:W-:Y:S06]  /*3a80*/  @!P0 BRA `(.L_x_66) ;  /* 0x0000000000a48947 */ /* 0x004fec0003800000 */
[----:B-1----:R-:W-:Y:S01]  /*3a90*/  IMAD.HI.U32 R35, R22, R7, RZ ;  /* 0x0000000716237227 */ /* 0x002fe200078e00ff */
[----:B------:R-:W-:Y:S02]  /*3aa0*/  ISETP.NE.AND P0, PT, R6, 0x1, PT ;  /* 0x000000010600780c */ /* 0x000fe40003f05270 */
[----:B------:R-:W-:Y:S01]  /*3ab0*/  ISETP.NE.AND P2, PT, R72, 0x1, PT ;  /* 0x000000014800780c */ /* 0x000fe20003f45270 */
[----:B----4-:R-:W-:Y:S01]  /*3ac0*/  IMAD.HI.U32 R34, R19, R16, RZ ;  /* 0x0000001013227227 */ /* 0x010fe200078e00ff */
[----:B------:R-:W-:Y:S02]  /*3ad0*/  SHF.R.U32.HI R35, RZ, R18, R35 ;  /* 0x00000012ff237219 */ /* 0x000fe40000011623 */
[----:B------:R-:W-:Y:S01]  /*3ae0*/  ISETP.NE.AND P4, PT, R2, 0x1, PT ;  /* 0x000000010200780c */ /* 0x000fe20003f85270 */
[----:B------:R-:W-:Y:S01]  /*3af0*/  IMAD.HI.U32 R36, R13, R16, RZ ;  /* 0x000000100d247227 */ /* 0x000fe200078e00ff */
[----:B------:R-:W-:Y:S02]  /*3b00*/  SHF.R.U32.HI R34, RZ, R17, R34 ;  /* 0x00000011ff227219 */ /* 0x000fe40000011622 */
[----:B------:R-:W-:Y:S01]  /*3b10*/  SEL R3, R22, R35, !P0 ;  /* 0x0000002316037207 */ /* 0x000fe20004000000 */
[C---:B------:R-:W-:Y:S01]  /*3b20*/  IMAD.HI.U32 R35, R8.reuse, R7, RZ ;  /* 0x0000000708237227 */ /* 0x040fe200078e00ff */
[----:B------:R-:W-:Y:S02]  /*3b30*/  SEL R11, R19, R34, !P4 ;  /* 0x00000022130b7207 */ /* 0x000fe40006000000 */
[----:B------:R-:W-:Y:S01]  /*3b40*/  SHF.R.U32.HI R36, RZ, R17, R36 ;  /* 0x00000011ff247219 */ /* 0x000fe20000011624 */
[----:B------:R-:W-:Y:S01]  /*3b50*/  IMAD.HI.U32 R38, R3, R4, RZ ;  /* 0x0000000403267227 */ /* 0x000fe200078e00ff */
[----:B------:R-:W-:Y:S03]  /*3b60*/  SHF.R.U32.HI R35, RZ, R18, R35 ;  /* 0x00000012ff237219 */ /* 0x000fe60000011623 */
[----:B------:R-:W-:Y:S01]  /*3b70*/  IMAD.HI.U32 R34, R11, R4, RZ ;  /* 0x000000040b227227 */ /* 0x000fe200078e00ff */
[----:B------:R-:W-:Y:S02]  /*3b80*/  @P2 SHF.R.U32.HI R3, RZ, R5, R38 ;  /* 0x00000005ff032219 */ /* 0x000fe40000011626 */
[----:B------:R-:W-:Y:S02]  /*3b90*/  SEL R9, R8, R35, !P0 ;  /* 0x0000002308097207 */ /* 0x000fe40004000000 */
[----:B------:R-:W-:Y:S01]  /*3ba0*/  @P2 SHF.R.U32.HI R11, RZ, R5, R34 ;  /* 0x00000005ff0b2219 */ /* 0x000fe20000011622 */
[C---:B------:R-:W-:Y:S01]  /*3bb0*/  IMAD R10, R72.reuse, R3, RZ ;  /* 0x00000003480a7224 */ /* 0x040fe200078e02ff */
[----:B------:R-:W-:Y:S01]  /*3bc0*/  SEL R3, R13, R36, !P4 ;  /* 0x000000240d037207 */ /* 0x000fe20006000000 */
[C---:B------:R-:W-:Y:S03]  /*3bd0*/  IMAD.HI.U32 R14, R9.reuse, R4, RZ ;  /* 0x00000004090e7227 */ /* 0x040fe600078e00ff */
[----:B------:R-:W-:Y:S01]  /*3be0*/  ISETP.GE.AND P0, PT, R9, R10, PT ;  /* 0x0000000a0900720c */ /* 0x000fe20003f06270 */
[C---:B------:R-:W-:Y:S01]  /*3bf0*/  IMAD R12, R72.reuse, R11, RZ ;  /* 0x0000000b480c7224 */ /* 0x040fe200078e02ff */
[-C--:B------:R-:W-:Y:S04]  /*3c00*/  SHF.R.U32.HI R14, RZ, R5.reuse, R14 ;  /* 0x00000005ff0e7219 */ /* 0x080fe8000001160e */
[----:B------:R-:W-:Y:S02]  /*3c10*/  ISETP.GE.OR P0, PT, R3, R12, P0 ;  /* 0x0000000c0300720c */ /* 0x000fe40000706670 */
[----:B------:R-:W-:Y:S05]  /*3c20*/  SEL R15, R9, R14, !P2 ;  /* 0x0000000e090f7207 */ /* 0x000fea0005000000 */
[----:B------:R-:W-:Y:S04]  /*3c30*/  IMAD.MOV R14, RZ, RZ, -R15 ;  /* 0x000000ffff0e7224 */ /* 0x000fe800078e0a0f */
[----:B------:R-:W-:Y:S02]  /*3c40*/  IMAD R14, R72, R14, R9 ;  /* 0x0000000e480e7224 */ /* 0x000fe400078e0209 */
[C---:B------:R-:W-:Y:S05]  /*3c50*/  @!P0 IMAD.HI.U32 R10, R3.reuse, R4, RZ ;  /* 0x00000004030a8227 */ /* 0x040fea00078e00ff */
[----:B------:R-:W-:Y:S04]  /*3c60*/  @!P0 SHF.R.U32.HI R10, RZ, R5, R10 ;  /* 0x00000005ff0a8219 */ /* 0x000fe8000001160a */
[----:B------:R-:W-:Y:S01]  /*3c70*/  @!P0 SEL R0, R3, R10, !P2 ;  /* 0x0000000a03008207 */ /* 0x000fe20005000000 */
[----:B------:R-:W-:Y:S03]  /*3c80*/  IMAD.MOV R10, RZ, RZ, -R3 ;  /* 0x000000ffff0a7224 */ /* 0x000fe600078e0a03 */
[----:B------:R-:W-:Y:S01]  /*3c90*/  @!P0 IADD3 R15, PT, PT, R15, -R0, RZ ;  /* 0x800000000f0f8210 */ /* 0x000fe20007ffe0ff */
[----:B------:R-:W-:Y:S01]  /*3ca0*/  @!P0 IMAD R0, R11, R14, R0 ;  /* 0x0000000e0b008224 */ /* 0x000fe200078e0200 */
[----:B------:R-:W-:Y:S01]  /*3cb0*/  IADD3 R11, PT, PT, -R9, RZ, RZ ;  /* 0x000000ff090b7210 */ /* 0x000fe20007ffe1ff */
[----:B------:R-:W-:Y:S02]  /*3cc0*/  IMAD R13, R2, R10, R13 ;  /* 0x0000000a020d7224 */ /* 0x000fe400078e020d */
[----:B------:R-:W-:Y:S02]  /*3cd0*/  @!P0 IMAD R9, R15, R72, R3 ;  /* 0x000000480f098224 */ /* 0x000fe400078e0203 */
[----:B------:R-:W-:Y:S02]  /*3ce0*/  @!P0 IMAD.MOV.U32 R3, RZ, RZ, R0 ;  /* 0x000000ffff038224 */ /* 0x000fe400078e0000 */
[----:B------:R-:W-:Y:S02]  /*3cf0*/  IMAD R8, R6, R11, R8 ;  /* 0x0000000b06087224 */ /* 0x000fe400078e0208 */
[----:B------:R-:W-:Y:S02]  /*3d00*/  IMAD R13, R3, R2, R13 ;  /* 0x00000002030d7224 */ /* 0x000fe400078e020d */
[----:B------:R-:W-:Y:S02]  /*3d10*/  IMAD R8, R9, R6, R8 ;  /* 0x0000000609087224 */ /* 0x000fe400078e0208 */
.L_x_66:
[----:B------:R-:W-:Y:S05]  /*3d20*/  BRA.U UP1, `(.L_x_67) ;  /* 0x0000000101107547 */ /* 0x000fea000b800000 */
[----:B------:R-:W-:Y:S04]  /*3d30*/  MOV R0, UR6 ;  /* 0x0000000600007c02 */ /* 0x000fe80008000f00 */
[----:B------:R-:W-:Y:S04]  /*3d40*/  SHF.L.U32 R3, R0, 0x1f, RZ ;  /* 0x0000001f00037819 */ /* 0x000fe800000006ff */
[----:B------:R-:W2:Y:S02]  /*3d50*/  SYNCS.PHASECHK.TRANS64.TRYWAIT P0, [UR7+0x78], R3 ;  /* 0x00007803ff0075a7 */ /* 0x000ea40008001107 */
[----:B--2---:R-:W-:Y:S05]  /*3d60*/  @!P0 BRA `(.L_x_68) ;  /* 0x00000078000c8947 */ /* 0x004fea0003800000 */
.L_x_67:
[----:B------:R-:W-:Y:S02]  /*3d70*/  R2UR UR35, R21 ;  /* 0x00000000152372ca */ /* 0x000fe400000e0000 */
[----:B------:R-:W-:Y:S02]  /*3d80*/  R2UR UR34, R20 ;  /* 0x00000000142272ca */ /* 0x000fe400000e0000 */
[----:B------:R-:W-:Y:S02]  /*3d90*/  ISETP.NE.U32.AND P2, PT, RZ, UR4, PT ;  /* 0x00000004ff007c0c */ /* 0x000fe4000bf45070 */
[----:B------:R-:W-:Y:S02]  /*3da0*/  SHF.L.U32 R12, R31, 0x1f, RZ ;  /* 0x0000001f1f0c7819 */ /* 0x000fe400000006ff */
[----:B------:R-:W-:Y:S05]  /*3db0*/  ISETP.NE.AND.EX P2, PT, RZ, UR5, PT, P2 ;  /* 0x00000005ff007c0c */ /* 0x000fea000bf45320 */
[----:B------:R-:W-:Y:S02]  /*3dc0*/  USHF.L.U32 UR35, UR35, 0x7, URZ ;  /* 0x0000000723237899 */ /* 0x000fe400080006ff */
[----:B------:R-:W-:Y:S01]  /*3dd0*/  USHF.L.U32 UR34, UR34, 0x8, URZ ;  /* 0x0000000822227899 */ /* 0x000fe200080006ff */
[----:B------:R-:W-:Y:S11]  /*3de0*/  BRA.U !UP3, `(.L_x_69) ;  /* 0x000000010b347547 */ /* 0x000ff6000b800000 */
[----:B------:R-:W-:Y:S01]  /*3df0*/  UPLOP3.LUT UP0, UPT, UPT, UPT, UP2, 0x80, 0x8 ;  /* 0x000000000008789c */ /* 0x000fe20003f0f020 */
[----:B--2---:R-:W-:Y:S02]  /*3e00*/  HFMA2 R0, -RZ, RZ, 0, 5.9604644775390625e-08 ;  /* 0x00000001ff007431 */ /* 0x004fe400000001ff */
[----:B------:R-:W-:Y:S03]  /*3e10*/  IMAD.MOV.U32 R151, RZ, RZ, 0x1 ;  /* 0x00000001ff977424 */ /* 0x000fe600078e00ff */
[----:B------:R-:W-:Y:S05]  /*3e20*/  PLOP3.LUT P0, PT, PT, PT, UP0, 0x80, 0x8 ;  /* 0x000000000008781c */ /* 0x000fea0003f0f008 */
[----:B------:R-:W2:Y:S01]  /*3e30*/  @UP0 LDCU.64 UR10, c[0x0][0x888] ;  /* 0x00011100ff0a07ac */ /* 0x000ea20008000a00 */
[----:B------:R-:W-:Y:S07]  /*3e40*/  @UP0 UIMAD UR8, UR36, UR4, URZ ;  /* 0x00000004240802a4 */ /* 0x000fee000f8e02ff */
[----:B------:R-:W-:Y:S01]  /*3e50*/  @!P0 PRMT R151, R0, 0x7610, R151 ;  /* 0x0000761000978816 */ /* 0x000fe20000000097 */
[----:B--2---:R-:W-:Y:S03]  /*3e60*/  @UP0 UIMAD.WIDE UR10, UR8, 0x4, UR10 ;  /* 0x00000004080a08a5 */ /* 0x004fe6000f8e020a */
[----:B------:R-:W2:Y:S03]  /*3e70*/  @!UP0 LDCU UR8, c[0x0][0x880] ;  /* 0x00011000ff0887ac */ /* 0x000ea60008000800 */
[----:B------:R-:W-:Y:S01]  /*3e80*/  IMAD.U32 R10, RZ, RZ, UR10 ;  /* 0x0000000aff0a7e24 */ /* 0x000fe2000f8e00ff */
[----:B------:R-:W-:Y:S05]  /*3e90*/  MOV R11, UR11 ;  /* 0x0000000b000b7c02 */ /* 0x000fea0008000f00 */
[----:B-----5:R3:W5:Y:S02]  /*3ea0*/  @P0 LDG.E R82, desc[UR46][R10.64] ;  /* 0x0000002e0a520981 */ /* 0x020764000c1e1900 */
[----:B--23--:R-:W-:Y:S07]  /*3eb0*/  @!P0 IMAD.U32 R82, RZ, RZ, UR8 ;  /* 0x00000008ff528e24 */ /* 0x00cfee000f8e00ff */
.L_x_69:
[----:B-----5:R-:W-:Y:S01]  /*3ec0*/  @!P2 ISETP.EQ.AND P0, PT, R82, RZ, PT ;  /* 0x000000ff5200a20c */ /* 0x020fe20003f02270 */
[----:B------:R-:W-:Y:S01]  /*3ed0*/  @!UPT UIADD3 URZ, UPT, UPT, URZ, URZ, URZ ;  /* 0x000000fffffff290 */ /* 0x000fe2000fffe0ff */
[----:B------:R-:W-:Y:S11]  /*3ee0*/  @!P2 BRA `(.L_x_70) ;  /* 0x000000000014a947 */ /* 0x000ff60003800000 */
[----:B------:R-:W-:Y:S02]  /*3ef0*/  LOP3.LUT P2, RZ, R151, 0xff, RZ, 0xc0, !PT ;  /* 0x000000ff97ff7812 */ /* 0x000fe4000784c0ff */
[----:B------:R-:W-:Y:S04]  /*3f00*/  PLOP3.LUT P0, PT, PT, PT, UP0, 0x80, 0x8 ;  /* 0x000000000008781c */ /* 0x000fe80003f0f008 */
[----:B------:R-:W-:Y:S07]  /*3f10*/  PLOP3.LUT P0, PT, P0, PT, PT, 0x8, 0x80 ;  /* 0x000000000080781c */ /* 0x000fee000070e170 */
[----:B------:R-:W-:Y:S11]  /*3f20*/  @P2 ISETP.EQ.AND P0, PT, R82, RZ, PT ;  /* 0x000000ff5200220c */ /* 0x000ff60003f02270 */
[----:B------:R-:W-:Y:S02]  /*3f30*/  @!UPT UIADD3 URZ, UPT, UPT, URZ, URZ, URZ ;  /* 0x000000fffffff290 */ /* 0x000fe4000fffe0ff */
.L_x_70:
[----:B------:R-:W3:Y:S01]  /*3f40*/  SYNCS.PHASECHK.TRANS64.TRYWAIT P2, [UR7+0x50], R12 ;  /* 0x0000500cff0075a7 */ /* 0x000ee20008041107 */
[----:B------:R-:W-:Y:S04]  /*3f50*/  ELECT P4, URZ, PT ;  /* 0x0000000000ff782f */ /* 0x000fe80003880000 */
[----:B------:R-:W-:Y:S11]  /*3f60*/  PLOP3.LUT P4, PT, P0, P4, PT, 0xf2, 0x2f ;  /* 0x00000000002f781c */ /* 0x000ff60000789e72 */
[----:B------:R-:W-:Y:S02]  /*3f70*/  @!UPT UIADD3 URZ, UPT, UPT, URZ, URZ, URZ ;  /* 0x000000fffffff290 */ /* 0x000fe4000fffe0ff */
[----:B-1----:R-:W-:Y:S05]  /*3f80*/  @!P4 IADD3 R9, P0, PT, R32, 0x580, RZ ;  /* 0x000005802009c810 */ /* 0x002fea0007f1e0ff */
[----:B--2---:R-:W-:Y:S01]  /*3f90*/  @!P4 IMAD.X R0, RZ, RZ, R33, P0 ;  /* 0x000000ffff00c224 */ /* 0x004fe200000e0621 */
[----:B---3--:R-:W-:Y:S07]  /*3fa0*/  @!P2 BRA `(.L_x_71) ;  /* 0x000000740094a947 */ /* 0x008fee0003800000 */
.L_x_146:
[----:B------:R-:W-:Y:S01]  /*3fb0*/  @!P4 R2UR UR8, R0 ;  /* 0x000000000008c2ca */ /* 0x000fe200000e0000 */
[----:B------:R-:W-:Y:S01]  /*3fc0*/  VOTEU.ALL UP1, P4 ;  /* 0x0000000000ff7886 */ /* 0x000fe20002020000 */
[----:B------:R-:W-:Y:S01]  /*3fd0*/  @!P4 R2UR UR9, R9 ;  /* 0x000000000909c2ca */ /* 0x000fe200000e0000 */
[----:B------:R-:W-:Y:S01]  /*3fe0*/  @!P4 IMAD.MOV.U32 R0, RZ, RZ, 0x2000 ;  /* 0x00002000ff00c424 */ /* 0x000fe200078e00ff */
[----:B------:R-:W-:Y:S01]  /*3ff0*/  UMOV UR10, 0x0 ;  /* 0x00000000000a7882 */ /* 0x000fe20000000000 */
[----:B------:R-:W-:Y:S01]  /*4000*/  UMOV UR11, 0x10000000 ;  /* 0x10000000000b7882 */ /* 0x000fe20000000000 */
[----:B------:R-:W-:Y:S01]  /*4010*/  @!UP1 UIADD3 UR32, UPT, UPT, UR7, 0x200, URZ ;  /* 0x0000020007209890 */ /* 0x000fe2000fffe0ff */
[----:B------:R-:W-:Y:S01]  /*4020*/  @!P4 IADD3 R9, P0, PT, R32, 0x580, RZ ;  /* 0x000005802009c810 */ /* 0x000fe20007f1e0ff */
[----:B------:R-:W-:Y:S05]  /*4030*/  VOTEU.ALL UP1, P4 ;  /* 0x0000000000ff7886 */ /* 0x000fea0002020000 */
[----:B------:R-:W-:Y:S01]  /*4040*/  IMAD.U32 R11, RZ, RZ, UR8 ;  /* 0x00000008ff0b7e24 */ /* 0x000fe2000f8e00ff */
[----:B------:R-:W-:Y:S01]  /*4050*/  UPRMT UR8, UR37, 0x654, UR33 ;  /* 0x0000065425087896 */ /* 0x000fe20008000021 */
[----:B------:R-:W-:Y:S03]  /*4060*/  IMAD.U32 R10, RZ, RZ, UR9 ;  /* 0x00000009ff0a7e24 */ /* 0x000fe6000f8e00ff */
[----:B------:R-:W-:Y:S02]  /*4070*/  @!P4 R2UR UR15, R11 ;  /* 0x000000000b0fc2ca */ /* 0x000fe400000e0000 */
[----:B------:R-:W-:Y:S11]  /*4080*/  @!P4 R2UR UR14, R10 ;  /* 0x000000000a0ec2ca */ /* 0x000ff600000e0000 */
[----:B------:R-:W-:Y:S02]  /*4090*/  @!UPT UIADD3 URZ, UPT, UPT, URZ, URZ, URZ ;  /* 0x000000fffffff290 */ /* 0x000fe4000fffe0ff */
[----:B------:R2:W-:Y:S01]  /*40a0*/  @!UP1 UTMALDG.3D [UR32], [UR14], desc[UR10] ;  /* 0x00000a200e0095b4 */ /* 0x0005e20008011000 */
[----:B------:R3:W-:Y:S01]  /*40b0*/  @!P4 SYNCS.ARRIVE.TRANS64.RED.A0TR RZ, [UR7+0x30], R0 ;  /* 0x00003000ffffc9a7 */ /* 0x0007e20008300407 */
[----:B------:R-:W-:Y:S01]  /*40c0*/  SYNCS.ARRIVE.TRANS64.RED.A1T0 RZ, [UR8], RZ ;  /* 0x000000ffffff79a7 */ /* 0x000fe20008100408 */
[----:B---3--:R-:W-:Y:S01]  /*40d0*/  @!P4 IMAD.X R0, RZ, RZ, R33, P0 ;  /* 0x000000ffff00c224 */ /* 0x008fe200000e0621 */
[----:B------:R-:W3:Y:S02]  /*40e0*/  SYNCS.PHASECHK.TRANS64.TRYWAIT P2, [UR7+0x58], R12 ;  /* 0x0000580cff0075a7 */ /* 0x000ee40008041107 */
[----:B--23--:R-:W-:Y:S05]  /*40f0*/  @!P2 BRA `(.L_x_72) ;  /* 0x000000740058a947 */ /* 0x00cfea0003800000 */
.L_x_148:
        /* <DEDUP_REMOVED lines=8> */
[----:B------:R-:W-:Y:S01]  /*4180*/  @!UP1 UIADD3 UR24, UPT, UPT, UR7, 0x2200, URZ ;  /* 0x0000220007189890 */ /* 0x000fe2000fffe0ff */
[----:B------:R-:W-:Y:S01]  /*4190*/  VOTEU.ALL UP1, P4 ;  /* 0x0000000000ff7886 */ /* 0x000fe20002020000 */
[----:B------:R-:W-:Y:S01]  /*41a0*/  UMOV UR27, UR35 ;  /* 0x00000023001b7c82 */ /* 0x000fe20008000000 */
[----:B------:R-:W-:Y:S02]  /*41b0*/  UMOV UR28, UR36 ;  /* 0x00000024001c7c82 */ /* 0x000fe40008000000 */
[----:B------:R-:W-:Y:S01]  /*41c0*/  IMAD.U32 R11, RZ, RZ, UR8 ;  /* 0x00000008ff0b7e24 */ /* 0x000fe2000f8e00ff */
[----:B------:R-:W-:Y:S01]  /*41d0*/  UPRMT UR8, UR37, 0x654, UR25 ;  /* 0x0000065425087896 */ /* 0x000fe20008000019 */
[----:B------:R-:W-:Y:S02]  /*41e0*/  IMAD.U32 R10, RZ, RZ, UR9 ;  /* 0x00000009ff0a7e24 */ /* 0x000fe4000f8e00ff */
[----:B------:R-:W-:Y:S01]  /*41f0*/  @!P4 IMAD.X R20, RZ, RZ, R33, P0 ;  /* 0x000000ffff14c224 */ /* 0x000fe200000e0621 */
[----:B------:R-:W-:Y:S02]  /*4200*/  @!P4 R2UR UR15, R11 ;  /* 0x000000000b0fc2ca */ /* 0x000fe400000e0000 */
[----:B------:R-:W-:Y:S11]  /*4210*/  @!P4 R2UR UR14, R10 ;  /* 0x000000000a0ec2ca */ /* 0x000ff600000e0000 */
[----:B------:R-:W-:Y:S02]  /*4220*/  @!UPT UIADD3 URZ, UPT, UPT, URZ, URZ, URZ ;  /* 0x000000fffffff290 */ /* 0x000fe4000fffe0ff */
[----:B------:R2:W-:Y:S01]  /*4230*/  @!UP1 UTMALDG.3D [UR24], [UR14], desc[UR10] ;  /* 0x00000a180e0095b4 */ /* 0x0005e20008011000 */
[----:B------:R2:W-:Y:S01]  /*4240*/  @!P4 SYNCS.ARRIVE.TRANS64.RED.A0TR RZ, [UR7+0x38], R0 ;  /* 0x00003800ffffc9a7 */ /* 0x0005e20008300407 */
[----:B------:R-:W-:Y:S01]  /*4250*/  SYNCS.ARRIVE.TRANS64.RED.A1T0 RZ, [UR8], RZ ;  /* 0x000000ffffff79a7 */ /* 0x000fe20008100408 */
[----:B------:R-:W3:Y:S02]  /*4260*/  SYNCS.PHASECHK.TRANS64.TRYWAIT P2, [UR7+0x60], R12 ;  /* 0x0000600cff0075a7 */ /* 0x000ee40008041107 */
[----:B--23--:R-:W-:Y:S05]  /*4270*/  @!P2 BRA `(.L_x_73) ;  /* 0x000000740010a947 */ /* 0x00cfea0003800000 */
.L_x_150:
[----:B------:R-:W2:Y:S01]  /*4280*/  LDC.64 R14, c[0x0][0xb10] ;  /* 0x0002c400ff0e7b82 */ /* 0x000ea20000000a00 */
[----:B------:R-:W-:Y:S01]  /*4290*/  @!P4 R2UR UR8, R20 ;  /* 0x000000001408c2ca */ /* 0x000fe200000e0000 */
[----:B------:R-:W-:Y:S01]  /*42a0*/  VOTEU.ALL UP1, P4 ;  /* 0x0000000000ff7886 */ /* 0x000fe20002020000 */
[----:B------:R-:W-:Y:S01]  /*42b0*/  @!P4 R2UR UR9, R21 ;  /* 0x000000001509c2ca */ /* 0x000fe200000e0000 */
[----:B------:R-:W-:Y:S01]  /*42c0*/  UMOV UR10, 0x0 ;  /* 0x00000000000a7882 */ /* 0x000fe20000000000 */
[----:B------:R-:W-:Y:S03]  /*42d0*/  UMOV UR11, 0x10000000 ;  /* 0x10000000000b7882 */ /* 0x000fe60000000000 */
[----:B------:R-:W3:Y:S01]  /*42e0*/  LDC.64 R10, c[0x0][0xb18] ;  /* 0x0002c600ff0a7b82 */ /* 0x000ee20000000a00 */
[----:B------:R-:W-:Y:S01]  /*42f0*/  @!UP1 UIADD3 UR18, UPT, UPT, UR34, 0x80, URZ ;  /* 0x0000008022129890 */ /* 0x000fe2000fffe0ff */
[----:B------:R-:W-:Y:S01]  /*4300*/  @P3 SHF.R.U32.HI R28, RZ, 0x10, R25 ;  /* 0x00000010ff1c3819 */ /* 0x000fe20000011619 */
[----:B------:R-:W-:Y:S01]  /*4310*/  @!UP1 UIADD3 UR16, UPT, UPT, UR7, 0x4200, URZ ;  /* 0x0000420007109890 */ /* 0x000fe2000fffe0ff */
[----:B------:R-:W-:Y:S01]  /*4320*/  VIADD R30, R30, 0x1 ;  /* 0x000000011e1e7836 */ /* 0x000fe20000000000 */
[----:B------:R-:W-:Y:S03]  /*4330*/  VOTEU.ALL UP1, P4 ;  /* 0x0000000000ff7886 */ /* 0x000fe60002020000 */
[----:B------:R-:W5:Y:S01]  /*4340*/  @!P1 LDC R0, c[0x0][0xb20] ;  /* 0x0002c800ff009b82 */ /* 0x000f620000000800 */
[----:B------:R-:W-:Y:S01]  /*4350*/  UMOV UR19, UR35 ;  /* 0x0000002300137c82 */ /* 0x000fe20008000000 */
[----:B------:R-:W-:Y:S01]  /*4360*/  IMAD.U32 R21, RZ, RZ, UR8 ;  /* 0x00000008ff157e24 */ /* 0x000fe2000f8e00ff */
[----:B------:R-:W-:Y:S05]  /*4370*/  UMOV UR20, UR36 ;  /* 0x0000002400147c82 */ /* 0x000fea0008000000 */
[----:B-1----:R-:W1:Y:S01]  /*4380*/  @!P1 LDC R3, c[0x0][0xb0c] ;  /* 0x0002c300ff039b82 */ /* 0x002e620000000800 */
[----:B------:R-:W-:Y:S01]  /*4390*/  IMAD.U32 R20, RZ, RZ, UR9 ;  /* 0x00000009ff147e24 */ /* 0x000fe2000f8e00ff */
[----:B------:R-:W-:Y:S01]  /*43a0*/  UPRMT UR8, UR37, 0x654, UR17 ;  /* 0x0000065425087896 */ /* 0x000fe20008000011 */
[----:B------:R-:W-:Y:S03]  /*43b0*/  @!P4 R2UR UR15, R21 ;  /* 0x00000000150fc2ca */ /* 0x000fe600000e0000 */
[----:B------:R-:W-:Y:S01]  /*43c0*/  @!P4 R2UR UR14, R20 ;  /* 0x00000000140ec2ca */ /* 0x000fe200000e0000 */
[----:B------:R-:W-:Y:S11]  /*43d0*/  @!P4 IMAD.MOV.U32 R20, RZ, RZ, 0x2000 ;  /* 0x00002000ff14c424 */ /* 0x000ff600078e00ff */
[----:B------:R-:W-:Y:S01]  /*43e0*/  @!UPT UIADD3 URZ, UPT, UPT, URZ, URZ, URZ ;  /* 0x000000fffffff290 */ /* 0x000fe2000fffe0ff */
[----:B------:R1:W-:Y:S01]  /*43f0*/  @!UP1 UTMALDG.3D [UR16], [UR14], desc[UR10] ;  /* 0x00000a100e0095b4 */ /* 0x0003e20008011000 */
[----:B------:R1:W-:Y:S02]  /*4400*/  @!P4 SYNCS.ARRIVE.TRANS64.RED.A0TR RZ, [UR7+0x40], R20 ;  /* 0x00004014ffffc9a7 */ /* 0x0003e40008300407 */
[----:B-1----:R-:W-:Y:S01]  /*4410*/  @!P1 ISETP.NE.AND P2, PT, R3, 0x1, PT ;  /* 0x000000010300980c */ /* 0x002fe20003f45270 */
[C---:B--2---:R-:W-:Y:S01]  /*4420*/  @!P1 IMAD.HI.U32 R14, R13.reuse, R14, RZ ;  /* 0x0000000e0d0e9227 */ /* 0x044fe200078e00ff */
[----:B---3--:R-:W-:Y:S03]  /*4430*/  @!P1 ISETP.NE.AND P0, PT, R10, 0x1, PT ;  /* 0x000000010a00980c */ /* 0x008fe60003f05270 */
[C---:B------:R-:W-:Y:S01]  /*4440*/  @!P1 IMAD.HI.U32 R11, R8.reuse, R11, RZ ;  /* 0x0000000b080b9227 */ /* 0x040fe200078e00ff */
[----:B------:R-:W-:Y:S04]  /*4450*/  @!P1 SHF.R.U32.HI R14, RZ, R15, R14 ;  /* 0x0000000fff0e9219 */ /* 0x000fe8000001160e */
[----:B-----5:R-:W-:Y:S01]  /*4460*/  @!P1 SHF.R.U32.HI R9, RZ, R0, R11 ;  /* 0x00000000ff099219 */ /* 0x020fe2000001160b */
[----:B------:R-:W-:Y:S01]  /*4470*/  SYNCS.ARRIVE.TRANS64.RED.A1T0 RZ, [UR8], RZ ;  /* 0x000000ffffff79a7 */ /* 0x000fe20008100408 */
[----:B------:R-:W-:Y:S02]  /*4480*/  @!P1 SEL R14, R13, R14, !P2 ;  /* 0x0000000e0d0e9207 */ /* 0x000fe40005000000 */
[----:B------:R-:W-:Y:S01]  /*4490*/  @!P1 SEL R9, R8, R9, !P0 ;  /* 0x0000000908099207 */ /* 0x000fe20004000000 */
[----:B------:R-:W1:Y:S04]  /*44a0*/  SYNCS.PHASECHK.TRANS64.TRYWAIT P5, [UR7+0x68], R12 ;  /* 0x0000680cff0075a7 */ /* 0x000e6800080a1107 */
[----:B------:R-:W-:Y:S02]  /*44b0*/  @!P1 IMAD.IADD R0, R9, 0x1, -R14 ;  /* 0x0000000109009824 */ /* 0x000fe400078e0a0e */
[----:B------:R-:W-:Y:S02]  /*44c0*/  @!P1 IMAD.IADD R9, R14, 0x1, -R9 ;  /* 0x000000010e099824 */ /* 0x000fe400078e0a09 */
[----:B------:R-:W-:Y:S02]  /*44d0*/  @!P1 IMAD R13, R0, R3, R13 ;  /* 0x00000003000d9224 */ /* 0x000fe400078e020d */
[----:B------:R-:W-:Y:S01]  /*44e0*/  @!P1 IMAD R8, R9, R10, R8 ;  /* 0x0000000a09089224 */ /* 0x000fe200078e0208 */
[----:B-1----:R-:W-:Y:S06]  /*44f0*/  @!P5 BRA `(.L_x_74) ;  /* 0x000000700088d947 */ /* 0x002fec0003800000 */
.L_x_152:
[----:B-1----:R-:W-:Y:S01]  /*4500*/  @!P4 IADD3 R3, P0, PT, R32, 0x580, RZ ;  /* 0x000005802003c810 */ /* 0x002fe20007f1e0ff */
[----:B------:R-:W-:Y:S01]  /*4510*/  VOTEU.ALL UP1, P4 ;  /* 0x0000000000ff7886 */ /* 0x000fe20002020000 */
[----:B------:R-:W-:Y:S01]  /*4520*/  UMOV UR18, 0x0 ;  /* 0x0000000000127882 */ /* 0x000fe20000000000 */
[----:B------:R-:W-:Y:S01]  /*4530*/  UMOV UR19, 0x10000000 ;  /* 0x1000000000137882 */ /* 0x000fe20000000000 */
[----:B------:R-:W-:Y:S01]  /*4540*/  @!P4 R2UR UR9, R3 ;  /* 0x000000000309c2ca */ /* 0x000fe200000e0000 */
[----:B------:R-:W-:Y:S01]  /*4550*/  @!P4 IMAD.X R0, RZ, RZ, R33, P0 ;  /* 0x000000ffff00c224 */ /* 0x000fe200000e0621 */
[----:B------:R-:W-:Y:S01]  /*4560*/  @!UP1 UIADD3 UR10, UPT, UPT, UR34, 0xc0, URZ ;  /* 0x000000c0220a9890 */ /* 0x000fe2000fffe0ff */
[----:B------:R-:W-:Y:S01]  /*4570*/  ISETP.NE.AND P0, PT, R30, 0x2, PT ;  /* 0x000000021e00780c */ /* 0x000fe20003f05270 */
[----:B------:R-:W-:Y:S01]  /*4580*/  UMOV UR11, UR35 ;  /* 0x00000023000b7c82 */ /* 0x000fe20008000000 */
[----:B------:R-:W-:Y:S01]  /*4590*/  UMOV UR12, UR36 ;  /* 0x00000024000c7c82 */ /* 0x000fe20008000000 */
[----:B------:R-:W-:Y:S01]  /*45a0*/  @!P4 R2UR UR8, R0 ;  /* 0x000000000008c2ca */ /* 0x000fe200000e0000 */
[----:B------:R-:W-:Y:S01]  /*45b0*/  IMAD.IADD R20, R8, 0x1, R150 ;  /* 0x0000000108147824 */ /* 0x000fe200078e0296 */
[----:B------:R-:W-:Y:S01]  /*45c0*/  @P3 R2UR UR36, R28 ;  /* 0x000000001c2432ca */ /* 0x000fe200000e0000 */
[----:B------:R-:W-:Y:S01]  /*45d0*/  IMAD.IADD R21, R13, 0x1, R152 ;  /* 0x000000010d157824 */ /* 0x000fe200078e0298 */
[----:B------:R-:W-:Y:S02]  /*45e0*/  SEL R0, RZ, 0x1, P0 ;  /* 0x00000001ff007807 */ /* 0x000fe40000000000 */
[----:B------:R-:W-:Y:S01]  /*45f0*/  LOP3.LUT R31, R31, 0x1, RZ, 0x3c, !PT ;  /* 0x000000011f1f7812 */ /* 0x000fe200078e3cff */
[----:B------:R-:W-:Y:S01]  /*4600*/  IMAD.U32 R10, RZ, RZ, UR9 ;  /* 0x00000009ff0a7e24 */ /* 0x000fe2000f8e00ff */
[----:B------:R-:W-:Y:S01]  /*4610*/  @!UP1 UIADD3 UR9, UPT, UPT, UR7, 0x48, URZ ;  /* 0x0000004807099890 */ /* 0x000fe2000fffe0ff */
[----:B------:R-:W-:Y:S02]  /*4620*/  LOP3.LUT R29, R29, R0, RZ, 0x3c, !PT ;  /* 0x000000001d1d7212 */ /* 0x000fe400078e3cff */
[----:B------:R-:W-:Y:S02]  /*4630*/  SEL R30, R30, RZ, P0 ;  /* 0x000000ff1e1e7207 */ /* 0x000fe40000000000 */
[----:B------:R-:W-:Y:S01]  /*4640*/  IMAD.U32 R11, RZ, RZ, UR8 ;  /* 0x00000008ff0b7e24 */ /* 0x000fe2000f8e00ff */
[----:B------:R-:W-:Y:S01]  /*4650*/  @!P4 R2UR UR14, R10 ;  /* 0x000000000a0ec2ca */ /* 0x000fe200000e0000 */
[----:B------:R-:W-:Y:S01]  /*4660*/  @!UP1 UIADD3 UR8, UPT, UPT, UR7, 0x6200, URZ ;  /* 0x0000620007089890 */ /* 0x000fe2000fffe0ff */
[----:B------:R-:W-:Y:S02]  /*4670*/  VOTEU.ALL UP1, P4 ;  /* 0x0000000000ff7886 */ /* 0x000fe40002020000 */
[----:B------:R-:W-:Y:S11]  /*4680*/  @!P4 R2UR UR15, R11 ;  /* 0x000000000b0fc2ca */ /* 0x000ff600000e0000 */
[----:B------:R-:W-:Y:S02]  /*4690*/  @!UPT UIADD3 URZ, UPT, UPT, URZ, URZ, URZ ;  /* 0x000000fffffff290 */ /* 0x000fe4000fffe0ff */
[----:B------:R2:W-:Y:S01]  /*46a0*/  @!UP1 UTMALDG.3D [UR8], [UR14], desc[UR18] ;  /* 0x000012080e0095b4 */ /* 0x0005e20008011000 */
[----:B------:R2:W-:Y:S01]  /*46b0*/  @!P4 SYNCS.ARRIVE.TRANS64.RED.A0TR RZ, [UR7+0x48], R23 ;  /* 0x00004817ffffc9a7 */ /* 0x0005e20008300407 */
[----:B------:R-:W-:Y:S01]  /*46c0*/  UPLOP3.LUT UP1, UPT, UPT, UPT, UPT, 0x80, 0x8 ;  /* 0x000000000008789c */ /* 0x000fe20003f2f070 */
[----:B------:R-:W-:Y:S01]  /*46d0*/  SYNCS.ARRIVE.TRANS64.RED.A1T0 RZ, [UR13], RZ ;  /* 0x000000ffffff79a7 */ /* 0x000fe2000810040d */
[----:B------:R-:W-:Y:S09]  /*46e0*/  @P3 BRA `(.L_x_75) ;  /* 0xfffffff000943947 */ /* 0x000ff2000383ffff */
[----:B------:R-:W-:-:S04]  /*46f0*/  SHF.L.U32 R3, R31, 0x1f, RZ ;  /* 0x0000001f1f037819 */ /* 0x000fc800000006ff */
[----:B------:R-:W1:Y:S02]  /*4700*/  SYNCS.PHASECHK.TRANS64.TRYWAIT P0, [UR7+0x50], R3 ;  /* 0x00005003ff0075a7 */ /* 0x000e640008001107 */
[----:B-1----:R-:W-:Y:S05]  /*4710*/  @!P0 BRA `(.L_x_76) ;  /* 0x0000007000188947 */ /* 0x002fea0003800000 */
.L_x_154:
[----:B------:R-:W3:Y:S02]  /*4720*/  SYNCS.PHASECHK.TRANS64.TRYWAIT P0, [UR7+0x58], R3 ;  /* 0x00005803ff0075a7 */ /* 0x000ee40008001107 */
[----:B---3--:R-:W-:Y:S05]  /*4730*/  @!P0 BRA `(.L_x_77) ;  /* 0x0000007000288947 */ /* 0x008fea0003800000 */
.L_x_156:
[----:B------:R-:W3:Y:S02]  /*4740*/  SYNCS.PHASECHK.TRANS64.TRYWAIT P0, [UR7+0x60], R3 ;  /* 0x00006003ff0075a7 */ /* 0x000ee40008001107 */
[----:B---3--:R-:W-:Y:S05]  /*4750*/  @!P0 BRA `(.L_x_78) ;  /* 0x0000007000388947 */ /* 0x008fea0003800000 */
.L_x_158:
[----:B-1----:R-:W-:-:S07]  /*4760*/  MOV R0, UR7 ;  /* 0x0000000700007c02 */ /* 0x002fce0008000f00 */
.L_x_79:
[----:B-1----:R-:W-:-:S04]  /*4770*/  SHF.L.U32 R3, R31, 0x1f, RZ ;  /* 0x0000001f1f037819 */ /* 0x002fc800000006ff */
[----:B------:R1:W3:Y:S03]  /*4780*/  SYNCS.PHASECHK.TRANS64.TRYWAIT P0, [R0+URZ+0x68], R3 ;  /* 0x00006803000075a7 */ /* 0x0002e600080011ff */
[----:B---3--:R-:W-:Y:S05]  /*4790*/  @!P0 NANOSLEEP.SYNCS 0x989680 ;  /* 0x009896800000895d */ /* 0x008fea0003900000 */
[----:B------:R-:W3:Y:S02]  /*47a0*/  @!P0 SYNCS.PHASECHK.TRANS64 P0, [R0+URZ+0x68], R3 ;  /* 0x00006803000085a7 */ /* 0x000ee400080010ff */
[----:B--23--:R-:W-:Y:S05]  /*47b0*/  @P0 EXIT ;  /* 0x000000000000094d */ /* 0x00cfea0003800000 */
[----:B------:R-:W-:Y:S05]  /*47c0*/  BRA `(.L_x_79) ;  /* 0xfffffffc00e87947 */ /* 0x000fea000383ffff */
.L_x_64:
[----:B------:R-:W-:-:S06]  /*47d0*/  UISETP.GE.AND UP1, UPT, UR8, 0x4, UPT ;  /* 0x000000040800788c */ /* 0x000fcc000bf26270 */
[----:B------:R-:W-:-:S13]  /*47e0*/  PLOP3.LUT P0, PT, PT, PT, UP1, 0x80, 0x8 ;  /* 0x000000000008781c */ /* 0x000fda0003f0f018 */
[----:B------:R-:W-:Y:S05]  /*47f0*/  @!P0 EXIT ;  /* 0x000000000000894d */ /* 0x000fea0003800000 */
[----:B------:R-:W-:Y:S01]  /*4800*/  BAR.SYNC.DEFER_BLOCKING 0x6, 0xa0 ;  /* 0x0182800000007b1d */ /* 0x000fe20000010000 */
[C---:B------:R-:W-:Y:S01]  /*4810*/  IMAD.U32 R79, R167.reuse, 0x10000, RZ ;  /* 0x00010000a74f7824 */ /* 0x040fe200078e00ff */
[C---:B------:R-:W-:Y:S01]  /*4820*/  R2P PR, R167.reuse, 0x6 ;  /* 0x00000006a7007804 */ /* 0x040fe20000000000 */
[----:B------:R-:W-:Y:S01]  /*4830*/  IMAD.SHL.U32 R2, R167, 0x40, RZ ;  /* 0x00000040a7027824 */ /* 0x000fe200078e00ff */
[----:B------:R-:W-:Y:S01]  /*4840*/  CS2R R160, SRZ ;  /* 0x0000000000a07805 */ /* 0x000fe2000001ff00 */
[----:B------:R-:W-:Y:S01]  /*4850*/  IMAD.MOV.U32 R164, RZ, RZ, 0x20 ;  /* 0x00000020ffa47424 */ /* 0x000fe200078e00ff */
[----:B------:R-:W-:Y:S02]  /*4860*/  UMOV UR49, 0x400 ;  /* 0x0000040000317882 */ /* 0x000fe40000000000 */
[----:B------:R-:W1:Y:S01]  /*4870*/  LDC R157, c[0x0][0x370] ;  /* 0x0000dc00ff9d7b82 */ /* 0x000e620000000800 */
[----:B------:R-:W-:Y:S01]  /*4880*/  ULEA UR49, UR37, UR49, 0x18 ;  /* 0x0000003125317291 */ /* 0x000fe2000f8ec0ff */
[----:B------:R-:W-:Y:S01]  /*4890*/  LOP3.LUT R79, R79, 0x600000, RZ, 0xc0, !PT ;  /* 0x006000004f4f7812 */ /* 0x000fe200078ec0ff */
[----:B------:R-:W-:Y:S01]  /*48a0*/  IMAD.SHL.U32 R153, R167, 0x8, RZ ;  /* 0x00000008a7997824 */ /* 0x000fe200078e00ff */
[----:B------:R-:W-:Y:S01]  /*48b0*/  LOP3.LUT R4, R2, 0x180, RZ, 0xc0, !PT ;  /* 0x0000018002047812 */ /* 0x000fe200078ec0ff */
[----:B------:R-:W-:Y:S01]  /*48c0*/  IMAD.MOV.U32 R165, RZ, RZ, 0x10 ;  /* 0x00000010ffa57424 */ /* 0x000fe200078e00ff */
[----:B------:R-:W-:Y:S01]  /*48d0*/  SEL R164, R164, 0xffffffe0, !P2 ;  /* 0xffffffe0a4a47807 */ /* 0x000fe20005000000 */
[----:B------:R-:W-:Y:S01]  /*48e0*/  UIADD3 UR4, UPT, UPT, UR49, 0x8200, URZ ;  /* 0x0000820031047890 */ /* 0x000fe2000fffe0ff */
[----:B------:R-:W2:Y:S01]  /*48f0*/  LDC R74, c[0x0][0xb0c] ;  /* 0x0002c300ff4a7b82 */ /* 0x000ea20000000800 */
[----:B------:R-:W-:Y:S01]  /*4900*/  LOP3.LUT R153, R4, 0x30, R153, 0xf8, !PT ;  /* 0x0000003004997812 */ /* 0x000fe200078ef899 */
[----:B------:R-:W-:Y:S01]  /*4910*/  IMAD.MOV.U32 R76, RZ, RZ, RZ ;  /* 0x000000ffff4c7224 */ /* 0x000fe200078e00ff */
[----:B------:R-:W-:Y:S01]  /*4920*/  SEL R165, R165, 0xfffffff0, !P1 ;  /* 0xfffffff0a5a57807 */ /* 0x000fe20004800000 */
[----:B------:R-:W-:Y:S01]  /*4930*/  IMAD.MOV.U32 R162, RZ, RZ, RZ ;  /* 0x000000ffffa27224 */ /* 0x000fe200078e00ff */
[----:B------:R-:W-:Y:S01]  /*4940*/  LOP3.LUT R153, R153, 0x1e40, R2, 0xf8, !PT ;  /* 0x00001e4099997812 */ /* 0x000fe200078ef802 */
[----:B------:R-:W-:Y:S01]  /*4950*/  IMAD.MOV.U32 R169, RZ, RZ, RZ ;  /* 0x000000ffffa97224 */ /* 0x000fe200078e00ff */
[----:B------:R-:W-:Y:S01]  /*4960*/  LOP3.LUT R167, R167, 0x60, RZ, 0xc0, !PT ;  /* 0x00000060a7a77812 */ /* 0x000fe200078ec0ff */
[----:B------:R-:W4:Y:S01]  /*4970*/  LDC R155, c[0x0][0xb20] ;  /* 0x0002c800ff9b7b82 */ /* 0x000f220000000800 */
[----:B------:R-:W3:Y:S01]  /*4980*/  LDS R0, [UR49+0x110] ;  /* 0x00011031ff007984 */ /* 0x000ee20008000800 */
[----:B------:R-:W-:Y:S01]  /*4990*/  IMAD.MOV.U32 R159, RZ, RZ, RZ ;  /* 0x000000ffff9f7224 */ /* 0x000fe200078e00ff */
[----:B------:R-:W1:Y:S01]  /*49a0*/  LDCU.64 UR52, c[0x0][0x348] ;  /* 0x00006900ff3477ac */ /* 0x000e620008000a00 */
[----:B------:R-:W-:Y:S01]  /*49b0*/  IMAD.U32 R166, RZ, RZ, UR4 ;  /* 0x00000004ffa67e24 */ /* 0x000fe2000f8e00ff */
[----:B------:R-:W1:Y:S03]  /*49c0*/  LDCU.64 UR38, c[0x0][0x888] ;  /* 0x00011100ff2677ac */ /* 0x000e660008000a00 */
[----:B------:R-:W1:Y:S01]  /*49d0*/  LDC R73, c[0x0][0xb30] ;  /* 0x0002cc00ff497b82 */ /* 0x000e620000000800 */
[----:B------:R-:W1:Y:S01]  /*49e0*/  LDCU.64 UR44, c[0x0][0x890] ;  /* 0x00011200ff2c77ac */ /* 0x000e620008000a00 */
[----:B------:R-:W-:-:S06]  /*49f0*/  UIADD3 UR48, UPT, UPT, UR49, 0x200, URZ ;  /* 0x0000020031307890 */ /* 0x000fcc000fffe0ff */
[----:B------:R-:W1:Y:S08]  /*4a00*/  LDC.64 R148, c[0x0][0xb10] ;  /* 0x0002c400ff947b82 */ /* 0x000e700000000a00 */
[----:B------:R-:W1:Y:S08]  /*4a10*/  LDC.64 R70, c[0x0][0xb18] ;  /* 0x0002c600ff467b82 */ /* 0x000e700000000a00 */
[----:B------:R-:W1:Y:S08]  /*4a20*/  LDC.64 R68, c[0x0][0xb28] ;  /* 0x0002ca00ff447b82 */ /* 0x000e700000000a00 */
[----:B------:R-:W1:Y:S01]  /*4a30*/  LDC.64 R146, c[0x0][0x8b0] ;  /* 0x00022c00ff927b82 */ /* 0x000e620000000a00 */
[----:B---3--:R-:W-:Y:S01]  /*4a40*/  IMAD.IADD R79, R0, 0x1, R79 ;  /* 0x00000001004f7824 */ /* 0x008fe200078e024f */
[----:B------:R-:W-:-:S04]  /*4a50*/  SHF.R.S32.HI R0, RZ, 0x4, R164 ;  /* 0x00000004ff007819 */ /* 0x000fc800000114a4 */
[----:B------:R-:W-:Y:S02]  /*4a60*/  LEA.HI.SX32 R163, R165, R0, 0x1c ;  /* 0x00000000a5a37211 */ /* 0x000fe400078fe2ff */
[----:B------:R-:W3:Y:S08]  /*4a70*/  LDC.64 R144, c[0x0][0x8a8] ;  /* 0x00022a00ff907b82 */ /* 0x000ef00000000a00 */
[----:B--2-4-:R-:W1:Y:S02]  /*4a80*/  LDC R156, c[0x0][0x374] ;  /* 0x0000dd00ff9c7b82 */ /* 0x014e640000000800 */
.L_x_121:
[----:B------:R-:W-:Y:S02]  /*4a90*/  LEA R0, R169, UR49, 0x3 ;  /* 0x00000031a9007c11 */ /* 0x000fe4000f8e18ff */
[----:B------:R-:W-:Y:S02]  /*4aa0*/  SHF.L.U32 R3, R161, 0x1f, RZ ;  /* 0x0000001fa1037819 */ /* 0x000fe400000006ff */
[----:B-1----:R-:W-:Y:S02]  /*4ab0*/  LEA R16, R169, UR49, 0x4 ;  /* 0x00000031a9107c11 */ /* 0x002fe4000f8e20ff */
[----:B------:R-:W2:Y:S02]  /*4ac0*/  SYNCS.PHASECHK.TRANS64.TRYWAIT P0, [R0+URZ+0x80], R3 ;  /* 0x00008003000075a7 */ /* 0x000ea400080011ff */
[----:B--2---:R-:W-:Y:S05]  /*4ad0*/  @!P0 BRA `(.L_x_80) ;  /* 0x0000006c00708947 */ /* 0x004fea0003800000 */
.L_x_159:
[----:B------:R-:W4:Y:S01]  /*4ae0*/  LDC.64 R12, c[0x0][0xb10] ;  /* 0x0002c400ff0c7b82 */ /* 0x000f220000000a00 */
[----:B------:R-:W3:Y:S01]  /*4af0*/  LDS.128 R16, [R16+0xf0] ;  /* 0x0000f00010107984 */ /* 0x000ee20000000c00 */
[----:B-1----:R-:W-:Y:S01]  /*4b00*/  ISETP.NE.AND P1, PT, R73, 0x1, PT ;  /* 0x000000014900780c */ /* 0x002fe20003f25270 */
[----:B--2---:R-:W-:Y:S01]  /*4b10*/  VIADD R0, R0, 0x90 ;  /* 0x0000009000007836 */ /* 0x004fe20000000000 */
[----:B------:R-:W-:Y:S04]  /*4b20*/  ISETP.GE.AND P0, PT, R72, 0x1, PT ;  /* 0x000000014800780c */ /* 0x000fe80003f06270 */
[----:B------:R-:W1:Y:S01]  /*4b30*/  LDC.64 R10, c[0x0][0xb18] ;  /* 0x0002c600ff0a7b82 */ /* 0x000e620000000a00 */
[----:B------:R-:W-:Y:S01]  /*4b40*/  PRMT R0, RZ, 0x654, R0 ;  /* 0x00000654ff007816 */ /* 0x000fe20000000000 */
[----:B------:R-:W-:Y:S01]  /*4b50*/  @!PT LDS RZ, [RZ] ;  /* 0x00000000fffff984 */ /* 0x000fe20000000800 */
[----:B------:R-:W-:Y:S01]  /*4b60*/  @!PT LDS RZ, [RZ] ;  /* 0x00000000fffff984 */ /* 0x000fe20000000800 */
[----:B------:R-:W-:Y:S01]  /*4b70*/  @!PT LDS RZ, [RZ] ;  /* 0x00000000fffff984 */ /* 0x000fe20000000800 */
[----:B------:R-:W-:Y:S01]  /*4b80*/  @!PT LDS RZ, [RZ] ;  /* 0x00000000fffff984 */ /* 0x000fe20000000800 */
[----:B------:R2:W-:Y:S06]  /*4b90*/  MEMBAR.ALL.CTA ;  /* 0x0000000000007992 */ /* 0x0005ec0000008000 */
[----:B--2---:R-:W2:Y:S01]  /*4ba0*/  FENCE.VIEW.ASYNC.S ;  /* 0x00000000000073c6 */ /* 0x004ea20000000000 */
[----:B------:R-:W1:Y:S08]  /*4bb0*/  @!P1 LDC R14, c[0x0][0xb20] ;  /* 0x0002c800ff0e9b82 */ /* 0x000e700000000800 */
[----:B------:R-:W1:Y:S01]  /*4bc0*/  @!P1 LDC R9, c[0x0][0xb0c] ;  /* 0x0002c300ff099b82 */ /* 0x000e620000000800 */
[----:B--2---:R2:W-:Y:S01]  /*4bd0*/  SYNCS.ARRIVE.TRANS64.RED.A1T0 RZ, [R0+URZ], RZ ;  /* 0x000000ff00ff79a7 */ /* 0x0045e200081004ff */
[----:B---3--:R-:W-:Y:S04]  /*4be0*/  LOP3.LUT P4, RZ, R18, 0x1, RZ, 0xc0, !PT ;  /* 0x0000000112ff7812 */ /* 0x008fe8000788c0ff */
[----:B------:R-:W-:Y:S09]  /*4bf0*/  P2R R168, PR, RZ, 0x10 ;  /* 0x00000010ffa87803 */ /* 0x000ff20000000000 */
[----:B------:R-:W-:Y:S02]  /*4c00*/  @P4 MOV R77, R16 ;  /* 0x00000010004d4202 */ /* 0x000fe40000000f00 */
[----:B------:R-:W-:Y:S01]  /*4c10*/  @P4 LOP3.LUT R75, R17, 0xffff, RZ, 0xc0, !PT ;  /* 0x0000ffff114b4812 */ /* 0x000fe200078ec0ff */
[----:B--2-4-:R-:W-:Y:S06]  /*4c20*/  @!P0 BRA `(.L_x_81) ;  /* 0x0000000000a48947 */ /* 0x014fec0003800000 */
[----:B------:R-:W-:Y:S01]  /*4c30*/  IMAD.HI.U32 R24, R156, R71, RZ ;  /* 0x000000479c187227 */ /* 0x000fe200078e00ff */
[----:B------:R-:W-:Y:S02]  /*4c40*/  ISETP.NE.AND P0, PT, R70, 0x1, PT ;  /* 0x000000014600780c */ /* 0x000fe40003f05270 */
[----:B------:R-:W-:Y:S01]  /*4c50*/  ISETP.NE.AND P2, PT, R72, 0x1, PT ;  /* 0x000000014800780c */ /* 0x000fe20003f45270 */
[-C--:B------:R-:W-:Y:S01]  /*4c60*/  IMAD.HI.U32 R22, R157, R148.reuse, RZ ;  /* 0x000000949d167227 */ /* 0x080fe200078e00ff */
[----:B------:R-:W-:Y:S02]  /*4c70*/  SHF.R.U32.HI R23, RZ, R155, R24 ;  /* 0x0000009bff177219 */ /* 0x000fe40000011618 */
[----:B------:R-:W-:Y:S01]  /*4c80*/  ISETP.NE.AND P3, PT, R74, 0x1, PT ;  /* 0x000000014a00780c */ /* 0x000fe20003f65270 */
[----:B------:R-:W-:Y:S01]  /*4c90*/  IMAD.HI.U32 R28, R75, R71, RZ ;  /* 0x000000474b1c7227 */ /* 0x000fe200078e00ff */
[----:B------:R-:W-:Y:S02]  /*4ca0*/  SHF.R.U32.HI R22, RZ, R149, R22 ;  /* 0x00000095ff167219 */ /* 0x000fe40000011616 */
[----:B------:R-:W-:Y:S01]  /*4cb0*/  SEL R3, R156, R23, !P0 ;  /* 0x000000179c037207 */ /* 0x000fe20004000000 */
[----:B------:R-:W-:Y:S01]  /*4cc0*/  IMAD.HI.U32 R26, R77, R148, RZ ;  /* 0x000000944d1a7227 */ /* 0x000fe200078e00ff */
[----:B------:R-:W-:Y:S03]  /*4cd0*/  SEL R7, R157, R22, !P3 ;  /* 0x000000169d077207 */ /* 0x000fe60005800000 */
[-C--:B------:R-:W-:Y:S01]  /*4ce0*/  IMAD.HI.U32 R22, R3, R68.reuse, RZ ;  /* 0x0000004403167227 */ /* 0x080fe200078e00ff */
[----:B------:R-:W-:Y:S03]  /*4cf0*/  SHF.R.U32.HI R26, RZ, R149, R26 ;  /* 0x00000095ff1a7219 */ /* 0x000fe6000001161a */
[----:B------:R-:W-:Y:S01]  /*4d00*/  IMAD.HI.U32 R24, R7, R68, RZ ;  /* 0x0000004407187227 */ /* 0x000fe200078e00ff */
[----:B------:R-:W-:Y:S02]  /*4d10*/  @P2 SHF.R.U32.HI R3, RZ, R69, R22 ;  /* 0x00000045ff032219 */ /* 0x000fe40000011616 */
[----:B------:R-:W-:Y:S02]  /*4d20*/  SHF.R.U32.HI R22, RZ, R155, R28 ;  /* 0x0000009bff167219 */ /* 0x000fe4000001161c */
[----:B------:R-:W-:Y:S01]  /*4d30*/  @P2 SHF.R.U32.HI R7, RZ, R69, R24 ;  /* 0x00000045ff072219 */ /* 0x000fe20000011618 */
[C---:B------:R-:W-:Y:S01]  /*4d40*/  IMAD R2, R72.reuse, R3, RZ ;  /* 0x0000000348027224 */ /* 0x040fe200078e02ff */
[----:B------:R-:W-:Y:S02]  /*4d50*/  SEL R5, R75, R22, !P0 ;  /* 0x000000164b057207 */ /* 0x000fe40004000000 */
[----:B------:R-:W-:Y:S01]  /*4d60*/  SEL R3, R77, R26, !P3 ;  /* 0x0000001a4d037207 */ /* 0x000fe20005800000 */
[----:B------:R-:W-:Y:S01]  /*4d70*/  IMAD R4, R72, R7, RZ ;  /* 0x0000000748047224 */ /* 0x000fe200078e02ff */
[C---:B------:R-:W-:Y:S01]  /*4d80*/  ISETP.GE.AND P0, PT, R5.reuse, R2, PT ;  /* 0x000000020500720c */ /* 0x040fe20003f06270 */
[----:B------:R-:W-:Y:S03]  /*4d90*/  IMAD.HI.U32 R6, R5, R68, RZ ;  /* 0x0000004405067227 */ /* 0x000fe600078e00ff */
[----:B------:R-:W-:Y:S01]  /*4da0*/  ISETP.GE.OR P0, PT, R3, R4, P0 ;  /* 0x000000040300720c */ /* 0x000fe20000706670 */
[----:B------:R-:W-:Y:S01]  /*4db0*/  IMAD.MOV R4, RZ, RZ, -R3 ;  /* 0x000000ffff047224 */ /* 0x000fe200078e0a03 */
[-C--:B------:R-:W-:Y:S03]  /*4dc0*/  SHF.R.U32.HI R6, RZ, R69.reuse, R6 ;  /* 0x00000045ff067219 */ /* 0x080fe60000011606 */
[----:B------:R-:W-:Y:S01]  /*4dd0*/  IMAD R77, R74, R4, R77 ;  /* 0x000000044a4d7224 */ /* 0x000fe200078e024d */
[----:B------:R-:W-:Y:S05]  /*4de0*/  SEL R15, R5, R6, !P2 ;  /* 0x00000006050f7207 */ /* 0x000fea0005000000 */
[----:B------:R-:W-:Y:S02]  /*4df0*/  IMAD.MOV R6, RZ, RZ, -R15 ;  /* 0x000000ffff067224 */ /* 0x000fe400078e0a0f */
[C---:B------:R-:W-:Y:S04]  /*4e00*/  @!P0 IMAD.HI.U32 R2, R3.reuse, R68, RZ ;  /* 0x0000004403028227 */ /* 0x040fe800078e00ff */
[----:B------:R-:W-:Y:S01]  /*4e10*/  IMAD R6, R72, R6, R5 ;  /* 0x0000000648067224 */ /* 0x000fe200078e0205 */
[----:B------:R-:W-:Y:S04]  /*4e20*/  @!P0 SHF.R.U32.HI R2, RZ, R69, R2 ;  /* 0x00000045ff028219 */ /* 0x000fe80000011602 */
[----:B------:R-:W-:Y:S02]  /*4e30*/  @!P0 SEL R0, R3, R2, !P2 ;  /* 0x0000000203008207 */ /* 0x000fe40005000000 */
[----:B------:R-:W-:Y:S02]  /*4e40*/  IADD3 R2, PT, PT, -R5, RZ, RZ ;  /* 0x000000ff05027210 */ /* 0x000fe40007ffe1ff */
[----:B------:R-:W-:Y:S01]  /*4e50*/  @!P0 IADD3 R8, PT, PT, R15, -R0, RZ ;  /* 0x800000000f088210 */ /* 0x000fe20007ffe0ff */
[----:B------:R-:W-:Y:S02]  /*4e60*/  @!P0 IMAD R0, R7, R6, R0 ;  /* 0x0000000607008224 */ /* 0x000fe400078e0200 */
[----:B------:R-:W-:Y:S02]  /*4e70*/  IMAD R75, R70, R2, R75 ;  /* 0x00000002464b7224 */ /* 0x000fe400078e024b */
[----:B------:R-:W-:Y:S02]  /*4e80*/  @!P0 IMAD R5, R8, R72, R3 ;  /* 0x0000004808058224 */ /* 0x000fe400078e0203 */
[----:B------:R-:W-:Y:S04]  /*4e90*/  @!P0 IMAD.MOV.U32 R3, RZ, RZ, R0 ;  /* 0x000000ffff038224 */ /* 0x000fe800078e0000 */
[----:B------:R-:W-:Y:S02]  /*4ea0*/  IMAD R77, R3, R74, R77 ;  /* 0x0000004a034d7224 */ /* 0x000fe400078e024d */
[----:B------:R-:W-:Y:S07]  /*4eb0*/  IMAD R75, R5, R70, R75 ;  /* 0x00000046054b7224 */ /* 0x000fee00078e024b */
.L_x_81:
[----:B-1----:R-:W-:Y:S01]  /*4ec0*/  @!P1 ISETP.NE.AND P0, PT, R10, 0x1, PT ;  /* 0x000000010a00980c */ /* 0x002fe20003f05270 */
[----:B------:R-:W-:Y:S01]  /*4ed0*/  @!P1 IMAD.HI.U32 R0, R77, R12, RZ ;  /* 0x0000000c4d009227 */ /* 0x000fe200078e00ff */
[----:B------:R-:W-:Y:S01]  /*4ee0*/  @!P1 ISETP.NE.AND P2, PT, R9, 0x1, PT ;  /* 0x000000010900980c */ /* 0x000fe20003f45270 */
[----:B------:R-:W-:Y:S01]  /*4ef0*/  ULOP3.LUT UP0, URZ, UR48, 0x1b0, URZ, 0xc0, !UPT ;  /* 0x000001b030ff7892 */ /* 0x000fe2000f80c0ff */
[----:B------:R-:W-:Y:S01]  /*4f00*/  R2UR UR42, R21 ;  /* 0x00000000152a72ca */ /* 0x000fe200000e0000 */
[----:B------:R-:W-:Y:S01]  /*4f10*/  @!P1 IMAD.HI.U32 R3, R75, R11, RZ ;  /* 0x0000000b4b039227 */ /* 0x000fe200078e00ff */
[----:B------:R-:W-:Y:S02]  /*4f20*/  @!P1 SHF.R.U32.HI R0, RZ, R13, R0 ;  /* 0x0000000dff009219 */ /* 0x000fe40000011600 */
[----:B------:R-:W-:Y:S01]  /*4f30*/  R2UR UR41, R20 ;  /* 0x00000000142972ca */ /* 0x000fe200000e0000 */
[----:B------:R-:W-:Y:S01]  /*4f40*/  VIADD R169, R169, 0x1 ;  /* 0x00000001a9a97836 */ /* 0x000fe20000000000 */
[----:B------:R-:W-:Y:S02]  /*4f50*/  @!P1 SHF.R.U32.HI R2, RZ, R14, R3 ;  /* 0x0000000eff029219 */ /* 0x000fe40000011603 */
[----:B------:R-:W-:Y:S02]  /*4f60*/  @!P1 SEL R3, R77, R0, !P2 ;  /* 0x000000004d039207 */ /* 0x000fe40005000000 */
[----:B------:R-:W-:Y:S02]  /*4f70*/  @!P1 SEL R2, R75, R2, !P0 ;  /* 0x000000024b029207 */ /* 0x000fe40004000000 */
[----:B------:R-:W-:Y:S01]  /*4f80*/  @P4 SHF.R.U32.HI R158, RZ, 0x10, R17 ;  /* 0x00000010ff9e4819 */ /* 0x000fe20000011611 */
[----:B------:R-:W-:Y:S02]  /*4f90*/  USHF.L.U32 UR42, UR42, 0x7, URZ ;  /* 0x000000072a2a7899 */ /* 0x000fe400080006ff */
[----:B------:R-:W-:Y:S02]  /*4fa0*/  @!P1 IMAD.IADD R0, R2, 0x1, -R3 ;  /* 0x0000000102009824 */ /* 0x000fe400078e0a03 */
[----:B------:R-:W-:Y:S01]  /*4fb0*/  @!P1 IMAD.IADD R2, R3, 0x1, -R2 ;  /* 0x0000000103029824 */ /* 0x000fe200078e0a02 */
[----:B------:R-:W-:Y:S01]  /*4fc0*/  USHF.L.U32 UR41, UR41, 0x8, URZ ;  /* 0x0000000829297899 */ /* 0x000fe200080006ff */
[----:B------:R-:W-:Y:S02]  /*4fd0*/  @!P1 IMAD R77, R0, R9, R77 ;  /* 0x00000009004d9224 */ /* 0x000fe400078e024d */
[----:B------:R-:W-:Y:S01]  /*4fe0*/  @!P1 IMAD R75, R2, R10, R75 ;  /* 0x0000000a024b9224 */ /* 0x000fe200078e024b */
[----:B------:R-:W-:Y:S08]  /*4ff0*/  BRA.U !UP0, `(.L_x_82) ;  /* 0x0000000108407547 */ /* 0x000ff0000b800000 */
[----:B------:R-:W1:Y:S01]  /*5000*/  LDCU.64 UR8, c[0x4][0x88] ;  /* 0x01001100ff0877ac */ /* 0x000e620008000a00 */
[----:B------:R-:W-:Y:S01]  /*5010*/  MOV R3, 0x0 ;  /* 0x0000000000037802 */ /* 0x000fe20000000f00 */
[----:B------:R-:W-:Y:S02]  /*5020*/  HFMA2 R12, -RZ, RZ, 0, 5.9604644775390625e-08 ;  /* 0x00000001ff0c7431 */ /* 0x000fe400000001ff */
[----:B------:R-:W-:Y:S02]  /*5030*/  IMAD.MOV.U32 R8, RZ, RZ, 0x70 ;  /* 0x00000070ff087424 */ /* 0x000fe400078e00ff */
[----:B------:R-:W-:Y:S01]  /*5040*/  IMAD.MOV.U32 R13, RZ, RZ, RZ ;  /* 0x000000ffff0d7224 */ /* 0x000fe200078e00ff */
[----:B------:R-:W2:Y:S01]  /*5050*/  LDCU.64 UR6, c[0x4][0x90] ;  /* 0x01001200ff0677ac */ /* 0x000ea20008000a00 */
[----:B------:R-:W3:Y:S01]  /*5060*/  LDC.64 R2, c[0x4][R3] ;  /* 0x0100000003027b82 */ /* 0x000ee20000000a00 */
[----:B------:R-:W4:Y:S01]  /*5070*/  LDCU.64 UR4, c[0x4][0x8] ;  /* 0x01000100ff0477ac */ /* 0x000f220008000a00 */
[----:B-1----:R-:W-:Y:S01]  /*5080*/  MOV R5, UR9 ;  /* 0x0000000900057c02 */ /* 0x002fe20008000f00 */
[----:B------:R-:W-:Y:S01]  /*5090*/  IMAD.U32 R4, RZ, RZ, UR8 ;  /* 0x00000008ff047e24 */ /* 0x000fe2000f8e00ff */
[----:B--2---:R-:W-:Y:S01]  /*50a0*/  MOV R7, UR7 ;  /* 0x0000000700077c02 */ /* 0x004fe20008000f00 */
[----:B------:R-:W-:Y:S01]  /*50b0*/  IMAD.U32 R6, RZ, RZ, UR6 ;  /* 0x00000006ff067e24 */ /* 0x000fe2000f8e00ff */
[----:B----4-:R-:W-:Y:S01]  /*50c0*/  MOV R11, UR5 ;  /* 0x00000005000b7c02 */ /* 0x010fe20008000f00 */
[----:B------:R-:W-:Y:S02]  /*50d0*/  IMAD.U32 R10, RZ, RZ, UR4 ;  /* 0x00000004ff0a7e24 */ /* 0x000fe4000f8e00ff */
[----:B------:R-:W-:Y:S07]  /*50e0*/  LEPC R20, `(.L_x_82) ;  /* 0x000000001014794e */ /* 0x000fee0000000000 */
[----:B---3-5:R-:W-:Y:S05]  /*50f0*/  CALL.ABS.NOINC R2 ;  /* 0x0000000002007343 */ /* 0x028fea0003c00000 */
.L_x_82:
[----:B------:R-:W-:Y:S01]  /*5100*/  LOP3.LUT P0, RZ, R166, 0x1b0, RZ, 0xc0, !PT ;  /* 0x000001b0a6ff7812 */ /* 0x000fe2000780c0ff */
[----:B------:R-:W-:Y:S11]  /*5110*/  BSSY.RECONVERGENT B6, `(.L_x_83) ;  /* 0x0000013000067945 */ /* 0x000ff60003800200 */
[----:B------:R-:W-:Y:S01]  /*5120*/  @!UPT UIADD3 URZ, UPT, UPT, URZ, URZ, URZ ;  /* 0x000000fffffff290 */ /* 0x000fe2000fffe0ff */
[----:B------:R-:W-:Y:S05]  /*5130*/  @!P0 BRA `(.L_x_84) ;  /* 0x0000000000408947 */ /* 0x000fea0003800000 */
        /* <DEDUP_REMOVED lines=16> */
.L_x_84:
[----:B------:R-:W-:Y:S05]  /*5240*/  BSYNC.RECONVERGENT B6 ;  /* 0x0000000000067941 */ /* 0x000fea0003800200 */
.L_x_83:
[----:B------:R-:W-:Y:S01]  /*5250*/  ISETP.NE.U32.AND P4, PT, R146, RZ, PT ;  /* 0x000000ff9200720c */ /* 0x000fe20003f85070 */
[----:B------:R-:W-:Y:S01]  /*5260*/  UISETP.NE.AND UP2, UPT, UR50, URZ, UPT ;  /* 0x000000ff3200728c */ /* 0x000fe2000bf45270 */
[----:B------:R-:W-:Y:S01]  /*5270*/  ISETP.NE.U32.AND P2, PT, RZ, UR38, PT ;  /* 0x00000026ff007c0c */ /* 0x000fe2000bf45070 */
[----:B------:R-:W-:Y:S01]  /*5280*/  UISETP.NE.U32.AND UP1, UPT, UR44, URZ, UPT ;  /* 0x000000ff2c00728c */ /* 0x000fe2000bf25070 */
[----:B------:R-:W-:Y:S01]  /*5290*/  ISETP.NE.AND.EX P4, PT, R147, RZ, PT, P4 ;  /* 0x000000ff9300720c */ /* 0x000fe20003f85340 */
[----:B------:R-:W-:Y:S01]  /*52a0*/  UPLOP3.LUT UP0, UPT, UPT, UPT, UPT, 0x40, 0x4 ;  /* 0x000000000004789c */ /* 0x000fe20003f0e870 */
[----:B------:R-:W-:Y:S01]  /*52b0*/  ISETP.NE.AND.EX P2, PT, RZ, UR39, PT, P2 ;  /* 0x00000027ff007c0c */ /* 0x000fe2000bf45320 */
[----:B------:R-:W-:Y:S01]  /*52c0*/  UISETP.NE.AND.EX UP1, UPT, UR45, URZ, UPT, UP1 ;  /* 0x000000ff2d00728c */ /* 0x000fe2000bf25310 */
[----:B------:R-:W-:Y:S04]  /*52d0*/  PLOP3.LUT P1, PT, PT, PT, UP2, 0x80, 0x8 ;  /* 0x000000000008781c */ /* 0x000fe80003f2f028 */
[----:B------:R-:W-:Y:S06]  /*52e0*/  @UP2 UPLOP3.LUT UP0, UPT, UPT, UPT, UP1, 0x80, 0x8 ;  /* 0x000000000008289c */ /* 0x000fec0003f0f010 */
[----:B------:R-:W-:Y:S01]  /*52f0*/  PLOP3.LUT P0, PT, PT, PT, UP0, 0x80, 0x8 ;  /* 0x000000000008781c */ /* 0x000fe20003f0f008 */
[----:B------:R-:W-:Y:S01]  /*5300*/  @!UPT UIADD3 URZ, UPT, UPT, URZ, URZ, URZ ;  /* 0x000000fffffff290 */ /* 0x000fe2000fffe0ff */
[----:B------:R-:W-:Y:S11]  /*5310*/  BRA.U !UP1, `(.L_x_85) ;  /* 0x0000000109387547 */ /* 0x000ff6000b800000 */
[----:B------:R-:W-:Y:S01]  /*5320*/  UISETP.NE.U32.AND UP0, UPT, UR38, URZ, UPT ;  /* 0x000000ff2600728c */ /* 0x000fe2000bf05070 */
[----:B------:R-:W-:Y:S02]  /*5330*/  HFMA2 R0, -RZ, RZ, 0, 5.9604644775390625e-08 ;  /* 0x00000001ff007431 */ /* 0x000fe400000001ff */
[----:B------:R-:W-:Y:S01]  /*5340*/  IMAD.MOV.U32 R151, RZ, RZ, 0x1 ;  /* 0x00000001ff977424 */ /* 0x000fe200078e00ff */
[----:B------:R-:W-:Y:S06]  /*5350*/  UISETP.NE.AND.EX UP0, UPT, UR39, URZ, UPT, UP0 ;  /* 0x000000ff2700728c */ /* 0x000fec000bf05300 */
[----:B------:R-:W-:Y:S05]  /*5360*/  PLOP3.LUT P3, PT, PT, PT, UP0, 0x80, 0x8 ;  /* 0x000000000008781c */ /* 0x000fea0003f6f008 */
[----:B------:R-:W1:Y:S01]  /*5370*/  @UP0 LDCU.64 UR6, c[0x0][0x888] ;  /* 0x00011100ff0607ac */ /* 0x000e620008000a00 */
[----:B------:R-:W-:Y:S07]  /*5380*/  @UP0 UIMAD UR4, UR36, UR44, URZ ;  /* 0x0000002c240402a4 */ /* 0x000fee000f8e02ff */
[----:B------:R-:W-:Y:S01]  /*5390*/  @!P3 PRMT R151, R0, 0x7610, R151 ;  /* 0x000076100097b816 */ /* 0x000fe20000000097 */
[----:B-1----:R-:W-:Y:S03]  /*53a0*/  @UP0 UIMAD.WIDE UR6, UR4, 0x4, UR6 ;  /* 0x00000004040608a5 */ /* 0x002fe6000f8e0206 */
[----:B------:R-:W1:Y:S03]  /*53b0*/  @!UP0 LDCU UR4, c[0x0][0x880] ;  /* 0x00011000ff0487ac */ /* 0x000e660008000800 */
[----:B------:R-:W-:Y:S01]  /*53c0*/  IMAD.U32 R2, RZ, RZ, UR6 ;  /* 0x00000006ff027e24 */ /* 0x000fe2000f8e00ff */
[----:B------:R-:W-:Y:S05]  /*53d0*/  MOV R3, UR7 ;  /* 0x0000000700037c02 */ /* 0x000fea0008000f00 */
[----:B-----5:R2:W5:Y:S02]  /*53e0*/  @P3 LDG.E R82, desc[UR46][R2.64] ;  /* 0x0000002e02523981 */ /* 0x020564000c1e1900 */
[----:B-12---:R-:W-:Y:S02]  /*53f0*/  @!P3 IMAD.U32 R82, RZ, RZ, UR4 ;  /* 0x00000004ff52be24 */ /* 0x006fe4000f8e00ff */
.L_x_85:
[----:B------:R-:W-:Y:S05]  /*5400*/  @!P4 BRA `(.L_x_86) ;  /* 0x000000000020c947 */ /* 0x000fea0003800000 */
[----:B------:R-:W-:Y:S04]  /*5410*/  ISETP.NE.U32.AND P3, PT, R144, RZ, PT ;  /* 0x000000ff9000720c */ /* 0x000fe80003f65070 */
[----:B------:R-:W-:Y:S11]  /*5420*/  ISETP.NE.AND.EX P3, PT, R145, RZ, PT, P3 ;  /* 0x000000ff9100720c */ /* 0x000ff60003f65330 */
[----:B------:R-:W-:Y:S02]  /*5430*/  @!UPT UIADD3 URZ, UPT, UPT, URZ, URZ, URZ ;  /* 0x000000fffffff290 */ /* 0x000fe4000fffe0ff */
[----:B------:R-:W1:Y:S01]  /*5440*/  @P3 LDC.64 R2, c[0x0][0x8a8] ;  /* 0x00022a00ff023b82 */ /* 0x000e620000000a00 */
[----:B------:R-:W-:Y:S04]  /*5450*/  @P3 IMAD R0, R146, UR36, RZ ;  /* 0x0000002492003c24 */ /* 0x000fe8000f8e02ff */
[----:B-1----:R-:W-:Y:S05]  /*5460*/  @P3 IMAD.WIDE R2, R0, 0x4, R2 ;  /* 0x0000000400023825 */ /* 0x002fea00078e0202 */
[----:B-----5:R1:W5:Y:S02]  /*5470*/  @P3 LDG.E R78, desc[UR46][R2.64] ;  /* 0x0000002e024e3981 */ /* 0x020364000c1e1900 */
[----:B-1----:R-:W2:Y:S02]  /*5480*/  @!P3 LDC R78, c[0x0][0x8a0] ;  /* 0x00022800ff4ebb82 */ /* 0x002ea40000000800 */
.L_x_86:
[----:B-----5:R-:W-:Y:S01]  /*5490*/  ISETP.NE.AND P4, PT, R82, RZ, PT ;  /* 0x000000ff5200720c */ /* 0x020fe20003f85270 */
[----:B------:R-:W-:Y:S01]  /*54a0*/  BSSY B1, `(.L_x_87) ;  /* 0x0000048000017945 */ /* 0x000fe20003800000 */
[----:B------:R-:W-:Y:S01]  /*54b0*/  SEL R7, RZ, 0xffffffff, P2 ;  /* 0xffffffffff077807 */ /* 0x000fe20001000000 */
[----:B------:R-:W-:Y:S01]  /*54c0*/  IMAD.MOV.U32 R109, RZ, RZ, 0x1 ;  /* 0x00000001ff6d7424 */ /* 0x000fe200078e00ff */
[----:B------:R-:W-:Y:S01]  /*54d0*/  LOP3.LUT P3, RZ, R151, 0xff, RZ, 0xc0, !PT ;  /* 0x000000ff97ff7812 */ /* 0x000fe2000786c0ff */
[----:B------:R-:W-:Y:S01]  /*54e0*/  IMAD R80, R76, 0x100, R79 ;  /* 0x000001004c507824 */ /* 0x000fe200078e024f */
[----:B------:R-:W-:Y:S02]  /*54f0*/  @P1 SEL R0, RZ, 0xffffffff, P4 ;  /* 0xffffffffff001807 */ /* 0x000fe40002000000 */
[----:B------:R-:W-:Y:S02]  /*5500*/  CS2R R98, SRZ ;  /* 0x0000000000627805 */ /* 0x000fe4000001ff00 */
[----:B------:R-:W-:Y:S02]  /*5510*/  LEA R3, R160, UR49, 0x3 ;  /* 0x00000031a0037c11 */ /* 0x000fe4000f8e18ff */
[----:B------:R-:W-:Y:S02]  /*5520*/  CS2R R96, SRZ ;  /* 0x0000000000607805 */ /* 0x000fe4000001ff00 */
[----:B------:R-:W-:Y:S02]  /*5530*/  @P0 SEL R0, R7, R0, !P3 ;  /* 0x0000000007000207 */ /* 0x000fe40005800000 */
[----:B------:R-:W-:Y:S02]  /*5540*/  CS2R R94, SRZ ;  /* 0x00000000005e7805 */ /* 0x000fe4000001ff00 */
[----:B------:R-:W-:Y:S02]  /*5550*/  LEA R108, R76, UR49, 0x3 ;  /* 0x000000314c6c7c11 */ /* 0x000fe4000f8e18ff */
[----:B------:R-:W-:Y:S02]  /*5560*/  CS2R R92, SRZ ;  /* 0x00000000005c7805 */ /* 0x000fe4000001ff00 */
[----:B------:R-:W-:Y:S02]  /*5570*/  @P1 LOP3.LUT R0, R0, 0x1, RZ, 0xc0, !PT ;  /* 0x0000000100001812 */ /* 0x000fe400078ec0ff */
[----:B------:R-:W-:Y:S02]  /*5580*/  CS2R R90, SRZ ;  /* 0x00000000005a7805 */ /* 0x000fe4000001ff00 */
[----:B------:R-:W-:Y:S02]  /*5590*/  SHF.L.U32 R5, R162, 0x1f, RZ ;  /* 0x0000001fa2057819 */ /* 0x000fe400000006ff */
[----:B------:R-:W-:Y:S02]  /*55a0*/  CS2R R88, SRZ ;  /* 0x0000000000587805 */ /* 0x000fe4000001ff00 */
[----:B------:R-:W-:Y:S02]  /*55b0*/  ISETP.NE.U32.OR P6, PT, R0, 0x1, !P1 ;  /* 0x000000010000780c */ /* 0x000fe40004fc5470 */
[----:B------:R-:W-:Y:S02]  /*55c0*/  CS2R R102, SRZ ;  /* 0x0000000000667805 */ /* 0x000fe4000001ff00 */
[----:B------:R-:W-:Y:S02]  /*55d0*/  PLOP3.LUT P2, PT, PT, PT, UP1, 0x80, 0x8 ;  /* 0x000000000008781c */ /* 0x000fe40003f4f018 */
[----:B------:R-:W-:Y:S02]  /*55e0*/  CS2R R100, SRZ ;  /* 0x0000000000647805 */ /* 0x000fe4000001ff00 */
[----:B------:R-:W-:Y:S02]  /*55f0*/  SEL R0, RZ, 0xffffffff, P4 ;  /* 0xffffffffff007807 */ /* 0x000fe40002000000 */
[----:B------:R-:W-:Y:S03]  /*5600*/  P2R R117, PR, RZ, 0x40 ;  /* 0x00000040ff757803 */ /* 0x000fe60000000000 */
[----:B------:R-:W-:Y:S04]  /*5610*/  @P6 SHF.L.U32 R2, R159, 0x1f, RZ ;  /* 0x0000001f9f026819 */ /* 0x000fe800000006ff */
[----:B------:R-:W-:Y:S01]  /*5620*/  @P2 SEL R0, R7, R0, !P3 ;  /* 0x0000000007002207 */ /* 0x000fe20005800000 */
[----:B------:R-:W1:Y:S03]  /*5630*/  @P6 SYNCS.PHASECHK.TRANS64.TRYWAIT P1, [R3+URZ+0x30], R2 ;  /* 0x00003002030065a7 */ /* 0x000e6600080211ff */
[----:B------:R-:W-:Y:S04]  /*5640*/  LOP3.LUT R0, R0, 0x1, RZ, 0xc0, !PT ;  /* 0x0000000100007812 */ /* 0x000fe800078ec0ff */
[----:B------:R-:W-:Y:S04]  /*5650*/  ISETP.NE.U32.AND P5, PT, R0, 0x1, PT ;  /* 0x000000010000780c */ /* 0x000fe80003fa5070 */
[----:B------:R-:W-:Y:S01]  /*5660*/  P2R R110, PR, RZ, 0x20 ;  /* 0x00000020ff6e7803 */ /* 0x000fe20000000000 */
[----:B------:R3:W4:Y:S01]  /*5670*/  SYNCS.PHASECHK.TRANS64.TRYWAIT P0, [R108+URZ+0xa0], R5 ;  /* 0x0000a0056c0075a7 */ /* 0x00072200080011ff */
[----:B-1----:R-:W-:Y:S01]  /*5680*/  @P6 SEL R109, RZ, 0x1, !P1 ;  /* 0x00000001ff6d6807 */ /* 0x002fe20004800000 */
[----:B---3--:R-:W-:Y:S06]  /*5690*/  @!P6 BRA `(.L_x_88) ;  /* 0x0000000000a0e947 */ /* 0x008fec0003800000 */
[----:B------:R-:W-:Y:S01]  /*56a0*/  @P5 IMAD R7, R160, 0x2000, R153 ;  /* 0x00002000a0075824 */ /* 0x000fe200078e0299 */
[----:B------:R-:W-:Y:S01]  /*56b0*/  ISETP.NE.AND P1, PT, R109, RZ, PT ;  /* 0x000000ff6d00720c */ /* 0x000fe20003f25270 */
[----:B------:R-:W-:Y:S01]  /*56c0*/  BSSY B0, `(.L_x_89) ;  /* 0x0000011000007945 */ /* 0x000fe20003800000 */
[----:B------:R-:W-:Y:S01]  /*56d0*/  CS2R R102, SRZ ;  /* 0x0000000000667805 */ /* 0x000fe2000001ff00 */
[----:B------:R-:W-:Y:S01]  /*56e0*/  @P5 VIADD R2, R7, UR49 ;  /* 0x0000003107025c36 */ /* 0x000fe20008000000 */
[----:B------:R-:W-:Y:S02]  /*56f0*/  CS2R R100, SRZ ;  /* 0x0000000000647805 */ /* 0x000fe4000001ff00 */
[----:B------:R-:W-:Y:S02]  /*5700*/  CS2R R90, SRZ ;  /* 0x00000000005a7805 */ /* 0x000fe4000001ff00 */
[----:B------:R-:W-:Y:S01]  /*5710*/  CS2R R88, SRZ ;  /* 0x0000000000587805 */ /* 0x000fe2000001ff00 */
[--C-:B------:R-:W-:Y:S01]  /*5720*/  @P5 IMAD.IADD R6, R165, 0x1, R2.reuse ;  /* 0x00000001a5065824 */ /* 0x100fe200078e0202 */
[----:B------:R-:W-:Y:S01]  /*5730*/  CS2R R94, SRZ ;  /* 0x00000000005e7805 */ /* 0x000fe2000001ff00 */
[--C-:B------:R-:W-:Y:S01]  /*5740*/  @P5 IMAD.IADD R4, R164, 0x1, R2.reuse ;  /* 0x00000001a4045824 */ /* 0x100fe200078e0202 */
[----:B------:R-:W-:Y:S01]  /*5750*/  CS2R R92, SRZ ;  /* 0x00000000005c7805 */ /* 0x000fe2000001ff00 */
[----:B------:R-:W-:Y:S01]  /*5760*/  @P5 IMAD R2, R163, 0x10, R2 ;  /* 0x00000010a3025824 */ /* 0x000fe200078e0202 */
[----:B------:R-:W-:Y:S02]  /*5770*/  CS2R R98, SRZ ;  /* 0x0000000000627805 */ /* 0x000fe4000001ff00 */
[----:B------:R-:W-:Y:S01]  /*5780*/  CS2R R96, SRZ ;  /* 0x0000000000607805 */ /* 0x000fe2000001ff00 */
[----:B------:R-:W-:Y:S06]  /*5790*/  @P1 BRA `(.L_x_90) ;  /* 0x00000000000c1947 */ /* 0x000fec0003800000 */
[----:B------:R-:W-:Y:S04]  /*57a0*/  SHF.L.U32 R0, R159, 0x1f, RZ ;  /* 0x0000001f9f007819 */ /* 0x000fe800000006ff */
[----:B------:R-:W1:Y:S02]  /*57b0*/  SYNCS.PHASECHK.TRANS64.TRYWAIT P1, [R3+URZ+0x30], R0 ;  /* 0x00003000030075a7 */ /* 0x000e6400080211ff */
[----:B-1----:R-:W-:Y:S05]  /*57c0*/  @!P1 BRA `(.L_x_91) ;  /* 0x0000006000489947 */ /* 0x002fea0003800000 */
.L_x_90:
[----:B------:R-:W-:Y:S05]  /*57d0*/  BSYNC B0 ;  /* 0x0000000000007941 */ /* 0x000fea0003800000 */
.L_x_89:
[----:B------:R-:W-:Y:S01]  /*57e0*/  ISETP.NE.AND P1, PT, R110, RZ, PT ;  /* 0x000000ff6e00720c */ /* 0x000fe20003f25270 */
[----:B-1----:R-:W-:Y:S02]  /*57f0*/  VIADD R3, R3, 0x50 ;  /* 0x0000005003037836 */ /* 0x002fe40000000000 */
[----:B------:R-:W-:Y:S02]  /*5800*/  IMAD.U32 R0, RZ, RZ, UR37 ;  /* 0x00000025ff007e24 */ /* 0x000fe4000f8e00ff */
[----:B------:R-:W-:Y:S03]  /*5810*/  VIADD R160, R160, 0x1 ;  /* 0x00000001a0a07836 */ /* 0x000fe60000000000 */
[----:B------:R-:W-:Y:S05]  /*5820*/  PRMT R0, R0, 0x654, R3 ;  /* 0x0000065400007816 */ /* 0x000fea0000000003 */
[----:B------:R1:W3:Y:S04]  /*5830*/  @P1 LDS.128 R100, [R7+UR49+0x200] ;  /* 0x0002003107641984 */ /* 0x0002e80008000c00 */
[----:B------:R1:W1:Y:S04]  /*5840*/  @P1 LDS.128 R88, [R6+0x200] ;  /* 0x0002000006581984 */ /* 0x0002680000000c00 */
[----:B------:R1:W1:Y:S04]  /*5850*/  @P1 LDS.128 R92, [R4+0x200] ;  /* 0x00020000045c1984 */ /* 0x0002680000000c00 */
[----:B------:R1:W1:Y:S01]  /*5860*/  @P1 LDS.128 R96, [R2+0x200] ;  /* 0x0002000002601984 */ /* 0x0002620000000c00 */
[C---:B------:R-:W-:Y:S01]  /*5870*/  ISETP.NE.AND P1, PT, R160.reuse, 0x4, PT ;  /* 0x00000004a000780c */ /* 0x040fe20003f25270 */
[----:B------:R-:W-:Y:S01]  /*5880*/  @!PT LDS RZ, [RZ] ;  /* 0x00000000fffff984 */ /* 0x000fe20000000800 */
[----:B------:R-:W-:Y:S01]  /*5890*/  @!PT LDS RZ, [RZ] ;  /* 0x00000000fffff984 */ /* 0x000fe20000000800 */
[----:B------:R-:W-:Y:S01]  /*58a0*/  @!PT LDS RZ, [RZ] ;  /* 0x00000000fffff984 */ /* 0x000fe20000000800 */
[----:B------:R-:W-:Y:S01]  /*58b0*/  @!PT LDS RZ, [RZ] ;  /* 0x00000000fffff984 */ /* 0x000fe20000000800 */
[----:B------:R5:W-:Y:S06]  /*58c0*/  MEMBAR.ALL.CTA ;  /* 0x0000000000007992 */ /* 0x000bec0000008000 */
[----:B-----5:R-:W5:Y:S01]  /*58d0*/  FENCE.VIEW.ASYNC.S ;  /* 0x00000000000073c6 */ /* 0x020f620000000000 */
[----:B------:R-:W-:Y:S01]  /*58e0*/  SEL R160, R160, RZ, P1 ;  /* 0x000000ffa0a07207 */ /* 0x000fe20000800000 */
[----:B-----5:R5:W-:Y:S02]  /*58f0*/  SYNCS.ARRIVE.TRANS64.RED.A1T0 RZ, [R0+URZ], RZ ;  /* 0x000000ff00ff79a7 */ /* 0x020be400081004ff */
[----:B-----5:R-:W-:Y:S04]  /*5900*/  SEL R0, RZ, 0x1, P1 ;  /* 0x00000001ff007807 */ /* 0x020fe80000800000 */
[----:B---3--:R-:W-:Y:S02]  /*5910*/  LOP3.LUT R159, R159, R0, RZ, 0x3c, !PT ;  /* 0x000000009f9f7212 */ /* 0x008fe400078e3cff */
.L_x_88:
[----:B------:R-:W-:Y:S05]  /*5920*/  BSYNC B1 ;  /* 0x0000000000017941 */ /* 0x000fea0003800000 */
.L_x_87:
[----:B------:R-:W-:Y:S04]  /*5930*/  SHF.R.U32.HI R3, RZ, 0x15, R80 ;  /* 0x00000015ff037819 */ /* 0x000fe80000011650 */
[----:B------:R-:W-:Y:S01]  /*5940*/  LOP3.LUT P1, RZ, R3, 0x3, R154, 0x48, !PT ;  /* 0x0000000303ff7812 */ /* 0x000fe2000782489a */
[----:B------:R-:W-:Y:S01]  /*5950*/  @!UPT UIADD3 URZ, UPT, UPT, URZ, URZ, URZ ;  /* 0x000000fffffff290 */ /* 0x000fe2000fffe0ff */
[----:B----4-:R-:W-:Y:S11]  /*5960*/  @P0 BRA `(.L_x_92) ;  /* 0x0000000000080947 */ /* 0x010ff60003800000 */
[----:B------:R-:W3:Y:S02]  /*5970*/  SYNCS.PHASECHK.TRANS64.TRYWAIT P0, [R108+URZ+0xa0], R5 ;  /* 0x0000a0056c0075a7 */ /* 0x000ee400080011ff */
[----:B---3--:R-:W-:Y:S05]  /*5980*/  @!P0 BRA `(.L_x_93) ;  /* 0x0000005c00ec8947 */ /* 0x008fea0003800000 */
.L_x_92:
[----:B------:R-:W-:Y:S05]  /*5990*/  @!P1 BRA `(.L_x_94) ;  /* 0x0000000000409947 */ /* 0x000fea0003800000 */
[----:B------:R-:W3:Y:S01]  /*59a0*/  LDCU.64 UR8, c[0x4][0x78] ;  /* 0x01000f00ff0877ac */ /* 0x000ee20008000a00 */
[----:B------:R-:W-:Y:S01]  /*59b0*/  MOV R3, 0x0 ;  /* 0x0000000000037802 */ /* 0x000fe20000000f00 */
[----:B------:R-:W-:Y:S02]  /*59c0*/  HFMA2 R12, -RZ, RZ, 0, 5.9604644775390625e-08 ;  /* 0x00000001ff0c7431 */ /* 0x000fe400000001ff */
[----:B------:R-:W-:Y:S02]  /*59d0*/  IMAD.MOV.U32 R8, RZ, RZ, 0x192 ;  /* 0x00000192ff087424 */ /* 0x000fe400078e00ff */
[----:B------:R-:W-:Y:S01]  /*59e0*/  IMAD.MOV.U32 R13, RZ, RZ, RZ ;  /* 0x000000ffff0d7224 */ /* 0x000fe200078e00ff */
[----:B------:R-:W4:Y:S01]  /*59f0*/  LDCU.64 UR6, c[0x4][0x80] ;  /* 0x01001000ff0677ac */ /* 0x000f220008000a00 */
[----:B-1----:R-:W1:Y:S01]  /*5a00*/  LDC.64 R2, c[0x4][R3] ;  /* 0x0100000003027b82 */ /* 0x002e620000000a00 */
[----:B------:R-:W5:Y:S01]  /*5a10*/  LDCU.64 UR4, c[0x4][0x18] ;  /* 0x01000300ff0477ac */ /* 0x000f620008000a00 */
[----:B---3--:R-:W-:Y:S01]  /*5a20*/  MOV R5, UR9 ;  /* 0x0000000900057c02 */ /* 0x008fe20008000f00 */
[----:B------:R-:W-:Y:S01]  /*5a30*/  IMAD.U32 R4, RZ, RZ, UR8 ;  /* 0x00000008ff047e24 */ /* 0x000fe2000f8e00ff */
[----:B----4-:R-:W-:Y:S01]  /*5a40*/  MOV R7, UR7 ;  /* 0x0000000700077c02 */ /* 0x010fe20008000f00 */
[----:B------:R-:W-:Y:S01]  /*5a50*/  IMAD.U32 R6, RZ, RZ, UR6 ;  /* 0x00000006ff067e24 */ /* 0x000fe2000f8e00ff */
[----:B-----5:R-:W-:Y:S01]  /*5a60*/  MOV R11, UR5 ;  /* 0x00000005000b7c02 */ /* 0x020fe20008000f00 */
[----:B------:R-:W-:Y:S02]  /*5a70*/  IMAD.U32 R10, RZ, RZ, UR4 ;  /* 0x00000004ff0a7e24 */ /* 0x000fe4000f8e00ff */
[----:B------:R-:W-:Y:S07]  /*5a80*/  LEPC R20, `(.L_x_94) ;  /* 0x000000001014794e */ /* 0x000fee0000000000 */
[----:B-12---:R-:W-:Y:S05]  /*5a90*/  CALL.ABS.NOINC R2 ;  /* 0x0000000002007343 */ /* 0x006fea0003c00000 */
.L_x_94:
[----:B------:R-:W-:Y:S01]  /*5aa0*/  SHF.L.U32 R83, R100, 0x10, RZ ;  /* 0x0000001064537819 */ /* 0x000fe200000006ff */
[----:B------:R-:W-:Y:S05]  /*5ab0*/  WARPSYNC.ALL ;  /* 0x0000000000007948 */ /* 0x000fea0003800000 */
[----:B------:R-:W-:Y:S01]  /*5ac0*/  R2UR UR4, R80 ;  /* 0x00000000500472ca */ /* 0x000fe200000e0000 */
[----:B------:R-:W-:Y:S01]  /*5ad0*/  BSSY.RECONVERGENT B0, `(.L_x_95) ;  /* 0x0000121000007945 */ /* 0x000fe20003800200 */
[----:B------:R-:W-:Y:S02]  /*5ae0*/  IADD3 R111, PT, PT, R153, UR49, RZ ;  /* 0x00000031996f7c10 */ /* 0x000fe4000fffe0ff */
[----:B------:R-:W-:Y:S02]  /*5af0*/  SHF.L.U32 R116, R163, 0x4, RZ ;  /* 0x00000004a3747819 */ /* 0x000fe400000006ff */
[-C--:B------:R-:W-:Y:S02]  /*5b00*/  IADD3 R172, PT, PT, R165, R111.reuse, RZ ;  /* 0x0000006fa5ac7210 */ /* 0x080fe40007ffe0ff */
[----:B------:R-:W-:Y:S02]  /*5b10*/  IADD3 R171, PT, PT, R164, R111, RZ ;  /* 0x0000006fa4ab7210 */ /* 0x000fe40007ffe0ff */
[----:B------:R-:W-:Y:S02]  /*5b20*/  IADD3 R170, PT, PT, R111, R116, RZ ;  /* 0x000000746faa7210 */ /* 0x000fe40007ffe0ff */
[C---:B------:R-:W-:Y:S01]  /*5b30*/  PRMT R81, R100.reuse, 0x8880, RZ ;  /* 0x0000888064517816 */ /* 0x040fe200000000ff */
[----:B-1-3--:R-:W2:Y:S01]  /*5b40*/  LDTM.x64 R4, tmem[UR4] ;  /* 0x00000004000479ee */ /* 0x00aea20008340000 */
[----:B------:R-:W-:Y:S02]  /*5b50*/  SHF.R.S32.HI R83, RZ, 0x18, R83 ;  /* 0x00000018ff537819 */ /* 0x000fe40000011453 */
[----:B------:R-:W-:Y:S02]  /*5b60*/  SHF.R.S32.HI R86, RZ, 0x18, R101 ;  /* 0x00000018ff567819 */ /* 0x000fe40000011465 */
[----:B------:R-:W-:Y:S02]  /*5b70*/  SHF.L.U32 R84, R100, 0x8, RZ ;  /* 0x0000000864547819 */ /* 0x000fe400000006ff */
[----:B------:R-:W-:Y:S02]  /*5b80*/  SHF.L.U32 R85, R101, 0x8, RZ ;  /* 0x0000000865557819 */ /* 0x000fe400000006ff */
[----:B------:R-:W-:Y:S02]  /*5b90*/  SHF.R.S32.HI R84, RZ, 0x18, R84 ;  /* 0x00000018ff547819 */ /* 0x000fe40000011454 */
[----:B------:R-:W-:Y:S02]  /*5ba0*/  SHF.R.S32.HI R85, RZ, 0x18, R85 ;  /* 0x00000018ff557819 */ /* 0x000fe40000011455 */
[----:B------:R-:W-:Y:S02]  /*5bb0*/  SHF.L.U32 R87, R98, 0x8, RZ ;  /* 0x0000000862577819 */ /* 0x000fe400000006ff */
[----:B------:R-:W-:Y:S02]  /*5bc0*/  ISETP.NE.AND P0, PT, R167, RZ, PT ;  /* 0x000000ffa700720c */ /* 0x000fe40003f05270 */
[----:B------:R-:W-:Y:S02]  /*5bd0*/  SHF.R.S32.HI R87, RZ, 0x18, R87 ;  /* 0x00000018ff577819 */ /* 0x000fe40000011457 */
[----:B------:R-:W-:Y:S02]  /*5be0*/  ISETP.NE.AND P6, PT, R117, RZ, PT ;  /* 0x000000ff7500720c */ /* 0x000fe40003fc5270 */
[----:B------:R-:W-:Y:S01]  /*5bf0*/  LEA R118, R160, UR49, 0x3 ;  /* 0x00000031a0767c11 */ /* 0x000fe2000f8e18ff */
[C---:B--2---:R-:W-:Y:S02]  /*5c00*/  IMAD R0, R78.reuse, R4, RZ ;  /* 0x000000044e007224 */ /* 0x044fe400078e02ff */
[C---:B------:R-:W-:Y:S02]  /*5c10*/  IMAD R2, R78.reuse, R5, RZ ;  /* 0x000000054e027224 */ /* 0x040fe400078e02ff */
[----:B------:R-:W-:Y:S02]  /*5c20*/  IMAD R3, R78, R6, RZ ;  /* 0x000000064e037224 */ /* 0x000fe400078e02ff */
[-C--:B------:R-:W-:Y:S01]  /*5c30*/  IMAD R0, R81, R82.reuse, R0 ;  /* 0x0000005251007224 */ /* 0x080fe200078e0200 */
[----:B------:R-:W-:Y:S01]  /*5c40*/  SHF.R.S32.HI R81, RZ, 0x18, R100 ;  /* 0x00000018ff517819 */ /* 0x000fe20000011464 */
[-C--:B------:R-:W-:Y:S01]  /*5c50*/  IMAD R2, R83, R82.reuse, R2 ;  /* 0x0000005253027224 */ /* 0x080fe200078e0202 */
[C---:B------:R-:W-:Y:S01]  /*5c60*/  PRMT R83, R101.reuse, 0x8880, RZ ;  /* 0x0000888065537816 */ /* 0x040fe200000000ff */
[----:B------:R-:W-:Y:S01]  /*5c70*/  IMAD R3, R84, R82, R3 ;  /* 0x0000005254037224 */ /* 0x000fe200078e0203 */
[----:B------:R-:W-:Y:S01]  /*5c80*/  SHF.L.U32 R84, R101, 0x10, RZ ;  /* 0x0000001065547819 */ /* 0x000fe200000006ff */
[C---:B------:R-:W-:Y:S01]  /*5c90*/  IMAD R7, R78.reuse, R7, RZ ;  /* 0x000000074e077224 */ /* 0x040fe200078e02ff */
[----:B------:R-:W-:Y:S01]  /*5ca0*/  @P6 SHF.L.U32 R119, R159, 0x1f, RZ ;  /* 0x0000001f9f776819 */ /* 0x000fe200000006ff */
[C---:B------:R-:W-:Y:S01]  /*5cb0*/  IMAD R4, R78.reuse, R8, RZ ;  /* 0x000000084e047224 */ /* 0x040fe200078e02ff */
[----:B------:R-:W-:Y:S01]  /*5cc0*/  SHF.R.S32.HI R84, RZ, 0x18, R84 ;  /* 0x00000018ff547819 */ /* 0x000fe20000011454 */
[----:B------:R-:W-:Y:S02]  /*5cd0*/  IMAD R5, R78, R9, RZ ;  /* 0x000000094e057224 */ /* 0x000fe400078e02ff */
[----:B------:R-:W-:Y:S01]  /*5ce0*/  IMAD R7, R81, R82, R7 ;  /* 0x0000005251077224 */ /* 0x000fe200078e0207 */
[----:B------:R-:W-:Y:S01]  /*5cf0*/  PRMT R81, R102, 0x8880, RZ ;  /* 0x0000888066517816 */ /* 0x000fe200000000ff */
[----:B------:R-:W-:Y:S02]  /*5d00*/  IMAD R6, R78, R10, RZ ;  /* 0x0000000a4e067224 */ /* 0x000fe400078e02ff */
[-C--:B------:R-:W-:Y:S01]  /*5d10*/  IMAD R4, R83, R82.reuse, R4 ;  /* 0x0000005253047224 */ /* 0x080fe200078e0204 */
[----:B------:R-:W-:Y:S01]  /*5d20*/  I2IP.S8.S32.SAT R105, R7, R3, RZ ;  /* 0x0000000307697239 */ /* 0x000fe200000014ff */
[----:B------:R-:W-:Y:S01]  /*5d30*/  IMAD R5, R84, R82, R5 ;  /* 0x0000005254057224 */ /* 0x000fe200078e0205 */
[----:B------:R-:W-:Y:S01]  /*5d40*/  SHF.L.U32 R83, R102, 0x10, RZ ;  /* 0x0000001066537819 */ /* 0x000fe200000006ff */
[----:B------:R-:W-:Y:S01]  /*5d50*/  IMAD R11, R78, R11, RZ ;  /* 0x0000000b4e0b7224 */ /* 0x000fe200078e02ff */
[----:B------:R-:W-:Y:S01]  /*5d60*/  I2IP.S8.S32.SAT R104, R2, R0, R105 ;  /* 0x0000000002687239 */ /* 0x000fe20000001469 */
[----:B------:R-:W-:Y:S01]  /*5d70*/  IMAD R6, R85, R82, R6 ;  /* 0x0000005255067224 */ /* 0x000fe200078e0206 */
[----:B------:R-:W-:Y:S01]  /*5d80*/  SHF.R.S32.HI R83, RZ, 0x18, R83 ;  /* 0x00000018ff537819 */ /* 0x000fe20000011453 */
[----:B------:R-:W-:Y:S01]  /*5d90*/  IMAD R8, R78, R12, RZ ;  /* 0x0000000c4e087224 */ /* 0x000fe200078e02ff */
[----:B------:R-:W-:Y:S01]  /*5da0*/  SHF.L.U32 R85, R102, 0x8, RZ ;  /* 0x0000000866557819 */ /* 0x000fe200000006ff */
[----:B------:R-:W-:Y:S02]  /*5db0*/  IMAD R9, R78, R13, RZ ;  /* 0x0000000d4e097224 */ /* 0x000fe400078e02ff */
[----:B------:R-:W-:Y:S01]  /*5dc0*/  IMAD R11, R86, R82, R11 ;  /* 0x00000052560b7224 */ /* 0x000fe200078e020b */
[----:B------:R-:W-:Y:S01]  /*5dd0*/  SHF.R.S32.HI R85, RZ, 0x18, R85 ;  /* 0x00000018ff557819 */ /* 0x000fe20000011455 */
[C---:B------:R-:W-:Y:S01]  /*5de0*/  IMAD R10, R78.reuse, R14, RZ ;  /* 0x0000000e4e0a7224 */ /* 0x040fe200078e02ff */
[----:B------:R-:W-:Y:S01]  /*5df0*/  SHF.R.S32.HI R86, RZ, 0x18, R103 ;  /* 0x00000018ff567819 */ /* 0x000fe20000011467 */
[----:B------:R-:W-:Y:S01]  /*5e00*/  IMAD R8, R81, R82, R8 ;  /* 0x0000005251087224 */ /* 0x000fe200078e0208 */
[----:B------:R-:W-:Y:S01]  /*5e10*/  I2IP.S8.S32.SAT R106, R11, R6, RZ ;  /* 0x000000060b6a7239 */ /* 0x000fe200000014ff */
[----:B------:R-:W-:Y:S01]  /*5e20*/  IMAD R9, R83, R82, R9 ;  /* 0x0000005253097224 */ /* 0x000fe200078e0209 */
[C---:B------:R-:W-:Y:S01]  /*5e30*/  PRMT R83, R103.reuse, 0x8880, RZ ;  /* 0x0000888067537816 */ /* 0x040fe200000000ff */
[----:B------:R-:W-:Y:S01]  /*5e40*/  IMAD.U32 R84, R103, 0x10000, RZ ;  /* 0x0001000067547824 */ /* 0x000fe200078e00ff */
[----:B------:R-:W-:Y:S01]  /*5e50*/  I2IP.S8.S32.SAT R105, R5, R4, R106 ;  /* 0x0000000405697239 */ /* 0x000fe2000000146a */
[C---:B------:R-:W-:Y:S01]  /*5e60*/  IMAD R15, R78.reuse, R15, RZ ;  /* 0x0000000f4e0f7224 */ /* 0x040fe200078e02ff */
[----:B------:R-:W-:Y:S01]  /*5e70*/  SHF.R.S32.HI R81, RZ, 0x18, R102 ;  /* 0x00000018ff517819 */ /* 0x000fe20000011466 */
[----:B------:R-:W-:Y:S01]  /*5e80*/  IMAD R10, R85, R82, R10 ;  /* 0x00000052550a7224 */ /* 0x000fe200078e020a */
[----:B------:R-:W-:Y:S01]  /*5e90*/  SHF.R.S32.HI R84, RZ, 0x18, R84 ;  /* 0x00000018ff547819 */ /* 0x000fe20000011454 */
[C---:B------:R-:W-:Y:S01]  /*5ea0*/  IMAD R12, R78.reuse, R16, RZ ;  /* 0x000000104e0c7224 */ /* 0x040fe200078e02ff */
[----:B------:R-:W-:Y:S01]  /*5eb0*/  SHF.L.U32 R85, R103, 0x8, RZ ;  /* 0x0000000867557819 */ /* 0x000fe200000006ff */
[----:B------:R-:W-:Y:S02]  /*5ec0*/  IMAD R13, R78, R17, RZ ;  /* 0x000000114e0d7224 */ /* 0x000fe400078e02ff */
[----:B------:R-:W-:Y:S01]  /*5ed0*/  IMAD R15, R81, R82, R15 ;  /* 0x00000052510f7224 */ /* 0x000fe200078e020f */
[----:B------:R-:W-:Y:S01]  /*5ee0*/  PRMT R81, R88, 0x8880, RZ ;  /* 0x0000888058517816 */ /* 0x000fe200000000ff */
[----:B------:R-:W-:Y:S01]  /*5ef0*/  IMAD R14, R78, R18, RZ ;  /* 0x000000124e0e7224 */ /* 0x000fe200078e02ff */
[----:B------:R-:W-:Y:S01]  /*5f00*/  SHF.R.S32.HI R85, RZ, 0x18, R85 ;  /* 0x00000018ff557819 */ /* 0x000fe20000011455 */
[----:B------:R-:W-:Y:S01]  /*5f10*/  IMAD R12, R83, R82, R12 ;  /* 0x00000052530c7224 */ /* 0x000fe200078e020c */
[----:B------:R-:W-:Y:S01]  /*5f20*/  I2IP.S8.S32.SAT R106, R15, R10, RZ ;  /* 0x0000000a0f6a7239 */ /* 0x000fe200000014ff */
[----:B------:R-:W-:Y:S01]  /*5f30*/  IMAD R13, R84, R82, R13 ;  /* 0x00000052540d7224 */ /* 0x000fe200078e020d */
[----:B------:R-:W-:Y:S01]  /*5f40*/  SHF.L.U32 R83, R88, 0x10, RZ ;  /* 0x0000001058537819 */ /* 0x000fe200000006ff */
[C---:B------:R-:W-:Y:S01]  /*5f50*/  IMAD R19, R78.reuse, R19, RZ ;  /* 0x000000134e137224 */ /* 0x040fe200078e02ff */
[----:B------:R-:W-:Y:S01]  /*5f60*/  I2IP.S8.S32.SAT R106, R9, R8, R106 ;  /* 0x00000008096a7239 */ /* 0x000fe2000000146a */
[----:B------:R-:W-:Y:S01]  /*5f70*/  IMAD R14, R85, R82, R14 ;  /* 0x00000052550e7224 */ /* 0x000fe200078e020e */
[----:B------:R-:W-:Y:S01]  /*5f80*/  SHF.R.S32.HI R83, RZ, 0x18, R83 ;  /* 0x00000018ff537819 */ /* 0x000fe20000011453 */
[C---:B------:R-:W-:Y:S01]  /*5f90*/  IMAD R16, R78.reuse, R20, RZ ;  /* 0x000000144e107224 */ /* 0x040fe200078e02ff */
[----:B------:R-:W-:Y:S01]  /*5fa0*/  SHF.L.U32 R84, R89, 0x10, RZ ;  /* 0x0000001059547819 */ /* 0x000fe200000006ff */
[----:B------:R-:W-:Y:S01]  /*5fb0*/  IMAD R17, R78, R21, RZ ;  /* 0x000000154e117224 */ /* 0x000fe200078e02ff */
[----:B------:R-:W-:Y:S01]  /*5fc0*/  SHF.L.U32 R85, R88, 0x8, RZ ;  /* 0x0000000858557819 */ /* 0x000fe200000006ff */
[----:B------:R-:W-:Y:S01]  /*5fd0*/  IMAD R19, R86, R82, R19 ;  /* 0x0000005256137224 */ /* 0x000fe200078e0213 */
[----:B------:R-:W-:Y:S01]  /*5fe0*/  SHF.R.S32.HI R84, RZ, 0x18, R84 ;  /* 0x00000018ff547819 */ /* 0x000fe20000011454 */
[C---:B------:R-:W-:Y:S01]  /*5ff0*/  IMAD R18, R78.reuse, R22, RZ ;  /* 0x000000164e127224 */ /* 0x040fe200078e02ff */
[----:B------:R-:W-:Y:S01]  /*6000*/  SHF.R.S32.HI R85, RZ, 0x18, R85 ;  /* 0x00000018ff557819 */ /* 0x000fe20000011455 */
[----:B------:R-:W-:Y:S01]  /*6010*/  IMAD R16, R81, R82, R16 ;  /* 0x0000005251107224 */ /* 0x000fe200078e0210 */
[----:B------:R-:W-:Y:S01]  /*6020*/  I2IP.S8.S32.SAT R107, R19, R14, RZ ;  /* 0x0000000e136b7239 */ /* 0x000fe200000014ff */
[-C--:B------:R-:W-:Y:S01]  /*6030*/  IMAD R17, R83, R82.reuse, R17 ;  /* 0x0000005253117224 */ /* 0x080fe200078e0211 */
[----:B------:R-:W-:Y:S01]  /*6040*/  PRMT R83, R89, 0x8880, RZ ;  /* 0x0000888059537816 */ /* 0x000fe200000000ff */
[C---:B------:R-:W-:Y:S01]  /*6050*/  IMAD R23, R78.reuse, R23, RZ ;  /* 0x000000174e177224 */ /* 0x040fe200078e02ff */
[----:B------:R-:W-:Y:S01]  /*6060*/  SHF.R.S32.HI R81, RZ, 0x18, R88 ;  /* 0x00000018ff517819 */ /* 0x000fe20000011458 */
[----:B------:R-:W-:Y:S01]  /*6070*/  IMAD R18, R85, R82, R18 ;  /* 0x0000005255127224 */ /* 0x000fe200078e0212 */
[----:B------:R-:W-:Y:S01]  /*6080*/  SHF.L.U32 R85, R89, 0x8, RZ ;  /* 0x0000000859557819 */ /* 0x000fe200000006ff */
[C---:B------:R-:W-:Y:S01]  /*6090*/  IMAD R20, R78.reuse, R24, RZ ;  /* 0x000000184e147224 */ /* 0x040fe200078e02ff */
[----:B------:R-:W-:Y:S01]  /*60a0*/  I2IP.S8.S32.SAT R107, R13, R12, R107 ;  /* 0x0000000c0d6b7239 */ /* 0x000fe2000000146b */
[----:B------:R-:W-:Y:S01]  /*60b0*/  IMAD R21, R78, R25, RZ ;  /* 0x000000194e157224 */ /* 0x000fe200078e02ff */
[----:B------:R-:W-:Y:S01]  /*60c0*/  SHF.R.S32.HI R85, RZ, 0x18, R85 ;  /* 0x00000018ff557819 */ /* 0x000fe20000011455 */
[----:B------:R-:W-:Y:S01]  /*60d0*/  IMAD R23, R81, R82, R23 ;  /* 0x0000005251177224 */ /* 0x000fe200078e0217 */
[----:B------:R-:W-:Y:S01]  /*60e0*/  PRMT R81, R90, 0x8880, RZ ;  /* 0x000088805a517816 */ /* 0x000fe200000000ff */
[----:B------:R-:W-:Y:S01]  /*60f0*/  IMAD R22, R78, R26, RZ ;  /* 0x0000001a4e167224 */ /* 0x000fe200078e02ff */
[----:B------:R1:W-:Y:S01]  /*6100*/  STS.128 [R153+UR49+0x8200], R104 ;  /* 0x0082006899007988 */ /* 0x0003e20008000c31 */
[----:B------:R-:W-:Y:S01]  /*6110*/  IMAD R20, R83, R82, R20 ;  /* 0x0000005253147224 */ /* 0x000fe200078e0214 */
[----:B------:R-:W-:Y:S01]  /*6120*/  I2IP.S8.S32.SAT R112, R23, R18, RZ ;  /* 0x0000001217707239 */ /* 0x000fe200000014ff */
[----:B------:R-:W-:Y:S01]  /*6130*/  IMAD R21, R84, R82, R21 ;  /* 0x0000005254157224 */ /* 0x000fe200078e0215 */
[----:B------:R-:W-:Y:S01]  /*6140*/  SHF.R.S32.HI R86, RZ, 0x18, R89 ;  /* 0x00000018ff567819 */ /* 0x000fe20000011459 */
[----:B------:R-:W-:Y:S01]  /*6150*/  IMAD.U32 R83, R90, 0x10000, RZ ;  /* 0x000100005a537824 */ /* 0x000fe200078e00ff */
[----:B------:R-:W-:Y:S01]  /*6160*/  I2IP.S8.S32.SAT R112, R17, R16, R112 ;  /* 0x0000001011707239 */ /* 0x000fe20000001470 */
[----:B------:R-:W-:Y:S01]  /*6170*/  IMAD R27, R78, R27, RZ ;  /* 0x0000001b4e1b7224 */ /* 0x000fe200078e02ff */
[----:B------:R-:W-:Y:S01]  /*6180*/  SHF.L.U32 R84, R91, 0x10, RZ ;  /* 0x000000105b547819 */ /* 0x000fe200000006ff */
[----:B------:R-:W-:Y:S01]  /*6190*/  IMAD R22, R85, R82, R22 ;  /* 0x0000005255167224 */ /* 0x000fe200078e0216 */
[----:B------:R-:W-:Y:S01]  /*61a0*/  SHF.L.U32 R85, R90, 0x8, RZ ;  /* 0x000000085a557819 */ /* 0x000fe200000006ff */
[C---:B------:R-:W-:Y:S01]  /*61b0*/  IMAD R24, R78.reuse, R28, RZ ;  /* 0x0000001c4e187224 */ /* 0x040fe200078e02ff */
[----:B------:R-:W-:Y:S01]  /*61c0*/  SHF.R.S32.HI R83, RZ, 0x18, R83 ;  /* 0x00000018ff537819 */ /* 0x000fe20000011453 */
[----:B------:R-:W-:Y:S01]  /*61d0*/  IMAD R25, R78, R29, RZ ;  /* 0x0000001d4e197224 */ /* 0x000fe200078e02ff */
[----:B------:R-:W-:Y:S01]  /*61e0*/  SHF.R.S32.HI R84, RZ, 0x18, R84 ;  /* 0x00000018ff547819 */ /* 0x000fe20000011454 */
[----:B------:R-:W-:Y:S01]  /*61f0*/  IMAD R27, R86, R82, R27 ;  /* 0x00000052561b7224 */ /* 0x000fe200078e021b */
[----:B------:R-:W-:Y:S01]  /*6200*/  SHF.R.S32.HI R85, RZ, 0x18, R85 ;  /* 0x00000018ff557819 */ /* 0x000fe20000011455 */
[C---:B------:R-:W-:Y:S01]  /*6210*/  IMAD R26, R78.reuse, R30, RZ ;  /* 0x0000001e4e1a7224 */ /* 0x040fe200078e02ff */
[----:B------:R-:W-:Y:S01]  /*6220*/  SHF.R.S32.HI R86, RZ, 0x18, R91 ;  /* 0x00000018ff567819 */ /* 0x000fe2000001145b */
[----:B------:R-:W-:Y:S01]  /*6230*/  IMAD R24, R81, R82, R24 ;  /* 0x0000005251187224 */ /* 0x000fe200078e0218 */
[----:B------:R-:W-:Y:S01]  /*6240*/  I2IP.S8.S32.SAT R113, R27, R22, RZ ;  /* 0x000000161b717239 */ /* 0x000fe200000014ff */
[----:B------:R-:W-:Y:S01]  /*6250*/  IMAD R25, R83, R82, R25 ;  /* 0x0000005253197224 */ /* 0x000fe200078e0219 */
[----:B------:R-:W-:Y:S01]  /*6260*/  SHF.R.S32.HI R81, RZ, 0x18, R90 ;  /* 0x00000018ff517819 */ /* 0x000fe2000001145a */
[C---:B------:R-:W-:Y:S01]  /*6270*/  IMAD R31, R78.reuse, R31, RZ ;  /* 0x0000001f4e1f7224 */ /* 0x040fe200078e02ff */
[----:B------:R-:W-:Y:S01]  /*6280*/  I2IP.S8.S32.SAT R113, R21, R20, R113 ;  /* 0x0000001415717239 */ /* 0x000fe20000001471 */
[----:B------:R-:W-:Y:S01]  /*6290*/  IMAD R26, R85, R82, R26 ;  /* 0x00000052551a7224 */ /* 0x000fe200078e021a */
[C---:B------:R-:W-:Y:S01]  /*62a0*/  PRMT R83, R91.reuse, 0x8880, RZ ;  /* 0x000088805b537816 */ /* 0x040fe200000000ff */
[C---:B------:R-:W-:Y:S01]  /*62b0*/  IMAD R28, R78.reuse, R32, RZ ;  /* 0x000000204e1c7224 */ /* 0x040fe200078e02ff */
[----:B------:R-:W-:Y:S01]  /*62c0*/  SHF.L.U32 R85, R91, 0x8, RZ ;  /* 0x000000085b557819 */ /* 0x000fe200000006ff */
[C---:B------:R-:W-:Y:S02]  /*62d0*/  IMAD R29, R78.reuse, R33, RZ ;  /* 0x000000214e1d7224 */ /* 0x040fe400078e02ff */
[----:B------:R-:W-:Y:S01]  /*62e0*/  IMAD R31, R81, R82, R31 ;  /* 0x00000052511f7224 */ /* 0x000fe200078e021f */
[----:B------:R-:W-:Y:S01]  /*62f0*/  SHF.R.S32.HI R85, RZ, 0x18, R85 ;  /* 0x00000018ff557819 */ /* 0x000fe20000011455 */
[----:B------:R-:W-:Y:S01]  /*6300*/  IMAD R30, R78, R34, RZ ;  /* 0x000000224e1e7224 */ /* 0x000fe200078e02ff */
[----:B------:R-:W-:Y:S01]  /*6310*/  PRMT R81, R92, 0x8880, RZ ;  /* 0x000088805c517816 */ /* 0x000fe200000000ff */
[----:B------:R-:W-:Y:S01]  /*6320*/  IMAD R28, R83, R82, R28 ;  /* 0x00000052531c7224 */ /* 0x000fe200078e021c */
[----:B------:R-:W-:Y:S01]  /*6330*/  I2IP.S8.S32.SAT R114, R31, R26, RZ ;  /* 0x0000001a1f727239 */ /* 0x000fe200000014ff */
[----:B------:R-:W-:Y:S01]  /*6340*/  IMAD R29, R84, R82, R29 ;  /* 0x00000052541d7224 */ /* 0x000fe200078e021d */
[----:B------:R-:W-:Y:S01]  /*6350*/  SHF.L.U32 R83, R92, 0x10, RZ ;  /* 0x000000105c537819 */ /* 0x000fe200000006ff */
[----:B------:R-:W-:Y:S01]  /*6360*/  IMAD R35, R78, R35, RZ ;  /* 0x000000234e237224 */ /* 0x000fe200078e02ff */
[----:B------:R-:W-:Y:S01]  /*6370*/  I2IP.S8.S32.SAT R114, R25, R24, R114 ;  /* 0x0000001819727239 */ /* 0x000fe20000001472 */
[----:B------:R-:W-:Y:S01]  /*6380*/  IMAD R30, R85, R82, R30 ;  /* 0x00000052551e7224 */ /* 0x000fe200078e021e */
[----:B------:R-:W-:Y:S01]  /*6390*/  SHF.L.U32 R85, R92, 0x8, RZ ;  /* 0x000000085c557819 */ /* 0x000fe200000006ff */
[C---:B------:R-:W-:Y:S01]  /*63a0*/  IMAD R32, R78.reuse, R36, RZ ;  /* 0x000000244e207224 */ /* 0x040fe200078e02ff */
[----:B------:R-:W-:Y:S01]  /*63b0*/  SHF.R.S32.HI R83, RZ, 0x18, R83 ;  /* 0x00000018ff537819 */ /* 0x000fe20000011453 */
[----:B------:R-:W-:Y:S01]  /*63c0*/  IMAD R33, R78, R37, RZ ;  /* 0x000000254e217224 */ /* 0x000fe200078e02ff */
[----:B------:R-:W-:Y:S01]  /*63d0*/  SHF.R.S32.HI R85, RZ, 0x18, R85 ;  /* 0x00000018ff557819 */ /* 0x000fe20000011455 */
[----:B------:R-:W-:Y:S01]  /*63e0*/  IMAD R35, R86, R82, R35 ;  /* 0x0000005256237224 */ /* 0x000fe200078e0223 */
[----:B------:R-:W-:Y:S01]  /*63f0*/  PRMT R84, R93, 0x8880, RZ ;  /* 0x000088805d547816 */ /* 0x000fe200000000ff */
[----:B------:R-:W-:Y:S01]  /*6400*/  IMAD R34, R78, R38, RZ ;  /* 0x000000264e227224 */ /* 0x000fe200078e02ff */
[----:B------:R-:W-:Y:S01]  /*6410*/  SHF.L.U32 R86, R96, 0x10, RZ ;  /* 0x0000001060567819 */ /* 0x000fe200000006ff */
[----:B------:R-:W-:Y:S01]  /*6420*/  IMAD R32, R81, R82, R32 ;  /* 0x0000005251207224 */ /* 0x000fe200078e0220 */
[----:B------:R-:W-:Y:S01]  /*6430*/  SHF.R.S32.HI R81, RZ, 0x18, R92 ;  /* 0x00000018ff517819 */ /* 0x000fe2000001145c */
[C---:B------:R-:W-:Y:S01]  /*6440*/  IMAD R39, R78.reuse, R39, RZ ;  /* 0x000000274e277224 */ /* 0x040fe200078e02ff */
[----:B------:R-:W-:Y:S01]  /*6450*/  I2IP.S8.S32.SAT R115, R35, R30, RZ ;  /* 0x0000001e23737239 */ /* 0x000fe200000014ff */
[-C--:B------:R-:W-:Y:S02]  /*6460*/  IMAD R33, R83, R82.reuse, R33 ;  /* 0x0000005253217224 */ /* 0x080fe400078e0221 */
[----:B------:R-:W-:Y:S01]  /*6470*/  IMAD R34, R85, R82, R34 ;  /* 0x0000005255227224 */ /* 0x000fe200078e0222 */
[----:B------:R-:W-:Y:S01]  /*6480*/  I2IP.S8.S32.SAT R115, R29, R28, R115 ;  /* 0x0000001c1d737239 */ /* 0x000fe20000001473 */
[C---:B------:R-:W-:Y:S01]  /*6490*/  IMAD.U32 R83, R93.reuse, 0x10000, RZ ;  /* 0x000100005d537824 */ /* 0x040fe200078e00ff */
[----:B------:R-:W-:Y:S01]  /*64a0*/  SHF.L.U32 R85, R93, 0x8, RZ ;  /* 0x000000085d557819 */ /* 0x000fe200000006ff */
[----:B------:R-:W-:Y:S01]  /*64b0*/  IMAD R39, R81, R82, R39 ;  /* 0x0000005251277224 */ /* 0x000fe200078e0227 */
[----:B------:R-:W-:Y:S01]  /*64c0*/  MOV R81, R84 ;  /* 0x0000005400517202 */ /* 0x000fe20000000f00 */
[C---:B------:R-:W-:Y:S01]  /*64d0*/  IMAD R36, R78.reuse, R40, RZ ;  /* 0x000000284e247224 */ /* 0x040fe200078e02ff */
[----:B------:R-:W-:Y:S01]  /*64e0*/  SHF.R.S32.HI R83, RZ, 0x18, R83 ;  /* 0x00000018ff537819 */ /* 0x000fe20000011453 */
[C---:B------:R-:W-:Y:S01]  /*64f0*/  IMAD R37, R78.reuse, R41, RZ ;  /* 0x000000294e257224 */ /* 0x040fe200078e02ff */
[----:B------:R-:W-:Y:S01]  /*6500*/  SHF.R.S32.HI R85, RZ, 0x18, R85 ;  /* 0x00000018ff557819 */ /* 0x000fe20000011455 */
[C---:B------:R-:W-:Y:S01]  /*6510*/  IMAD R38, R78.reuse, R42, RZ ;  /* 0x0000002a4e267224 */ /* 0x040fe200078e02ff */
[----:B------:R1:W-:Y:S01]  /*6520*/  STS.128 [R172+0x8200], R112 ;  /* 0x00820070ac007388 */ /* 0x0003e20000000c00 */
[----:B------:R-:W-:Y:S01]  /*6530*/  IMAD R36, R81, R82, R36 ;  /* 0x0000005251247224 */ /* 0x000fe200078e0224 */
[----:B------:R-:W-:Y:S01]  /*6540*/  I2IP.S8.S32.SAT R120, R39, R34, RZ ;  /* 0x0000002227787239 */ /* 0x000fe200000014ff */
[-C--:B------:R-:W-:Y:S01]  /*6550*/  IMAD R37, R83, R82.reuse, R37 ;  /* 0x0000005253257224 */ /* 0x080fe200078e0225 */
[----:B------:R-:W-:Y:S01]  /*6560*/  SHF.R.S32.HI R84, RZ, 0x18, R93 ;  /* 0x00000018ff547819 */ /* 0x000fe2000001145d */
[----:B------:R-:W-:Y:S01]  /*6570*/  IMAD R43, R78, R43, RZ ;  /* 0x0000002b4e2b7224 */ /* 0x000fe200078e02ff */
[C---:B------:R-:W-:Y:S01]  /*6580*/  SHF.L.U32 R83, R94.reuse, 0x10, RZ ;  /* 0x000000105e537819 */ /* 0x040fe200000006ff */
[----:B------:R-:W-:Y:S01]  /*6590*/  IMAD R38, R85, R82, R38 ;  /* 0x0000005255267224 */ /* 0x000fe200078e0226 */
[----:B------:R-:W-:Y:S01]  /*65a0*/  PRMT R81, R94, 0x8880, RZ ;  /* 0x000088805e517816 */ /* 0x000fe200000000ff */
[----:B------:R-:W-:Y:S01]  /*65b0*/  IMAD R40, R78, R44, RZ ;  /* 0x0000002c4e287224 */ /* 0x000fe200078e02ff */
[----:B------:R-:W-:Y:S01]  /*65c0*/  SHF.L.U32 R85, R94, 0x8, RZ ;  /* 0x000000085e557819 */ /* 0x000fe200000006ff */
[----:B------:R-:W-:Y:S01]  /*65d0*/  IMAD R41, R78, R45, RZ ;  /* 0x0000002d4e297224 */ /* 0x000fe200078e02ff */
[----:B------:R-:W-:Y:S01]  /*65e0*/  SHF.R.S32.HI R83, RZ, 0x18, R83 ;  /* 0x00000018ff537819 */ /* 0x000fe20000011453 */
[----:B------:R-:W-:Y:S01]  /*65f0*/  IMAD R43, R84, R82, R43 ;  /* 0x00000052542b7224 */ /* 0x000fe200078e022b */
[----:B------:R-:W-:Y:S01]  /*6600*/  SHF.R.S32.HI R85, RZ, 0x18, R85 ;  /* 0x00000018ff557819 */ /* 0x000fe20000011455 */
[C---:B------:R-:W-:Y:S01]  /*6610*/  IMAD R42, R78.reuse, R46, RZ ;  /* 0x0000002e4e2a7224 */ /* 0x040fe200078e02ff */
[----:B------:R-:W-:Y:S01]  /*6620*/  I2IP.S8.S32.SAT R120, R33, R32, R120 ;  /* 0x0000002021787239 */ /* 0x000fe20000001478 */
[----:B------:R-:W-:Y:S01]  /*6630*/  IMAD R40, R81, R82, R40 ;  /* 0x0000005251287224 */ /* 0x000fe200078e0228 */
[----:B------:R-:W-:Y:S01]  /*6640*/  SHF.R.S32.HI R84, RZ, 0x18, R94 ;  /* 0x00000018ff547819 */ /* 0x000fe2000001145e */
[----:B------:R-:W-:Y:S01]  /*6650*/  IMAD R47, R78, R47, RZ ;  /* 0x0000002f4e2f7224 */ /* 0x000fe200078e02ff */
[----:B------:R-:W-:Y:S01]  /*6660*/  I2IP.S8.S32.SAT R121, R43, R38, RZ ;  /* 0x000000262b797239 */ /* 0x000fe200000014ff */
[-C--:B------:R-:W-:Y:S01]  /*6670*/  IMAD R41, R83, R82.reuse, R41 ;  /* 0x0000005253297224 */ /* 0x080fe200078e0229 */
[----:B------:R-:W-:Y:S01]  /*6680*/  PRMT R81, R95, 0x8880, RZ ;  /* 0x000088805f517816 */ /* 0x000fe200000000ff */
[-C--:B------:R-:W-:Y:S01]  /*6690*/  IMAD R42, R85, R82.reuse, R42 ;  /* 0x00000052552a7224 */ /* 0x080fe200078e022a */
[----:B------:R-:W-:Y:S01]  /*66a0*/  SHF.L.U32 R83, R95, 0x10, RZ ;  /* 0x000000105f537819 */ /* 0x000fe200000006ff */
[----:B------:R-:W-:Y:S01]  /*66b0*/  IMAD R47, R84, R82, R47 ;  /* 0x00000052542f7224 */ /* 0x000fe200078e022f */
[----:B------:R-:W-:Y:S01]  /*66c0*/  I2IP.S8.S32.SAT R121, R37, R36, R121 ;  /* 0x0000002425797239 */ /* 0x000fe20000001479 */
[C---:B------:R-:W-:Y:S01]  /*66d0*/  IMAD R44, R78.reuse, R48, RZ ;  /* 0x000000304e2c7224 */ /* 0x040fe200078e02ff */
[----:B------:R-:W-:Y:S01]  /*66e0*/  SHF.R.S32.HI R83, RZ, 0x18, R83 ;  /* 0x00000018ff537819 */ /* 0x000fe20000011453 */
[----:B------:R-:W-:Y:S01]  /*66f0*/  IMAD.SHL.U32 R84, R95, 0x100, RZ ;  /* 0x000001005f547824 */ /* 0x000fe200078e00ff */
[----:B------:R-:W-:Y:S01]  /*6700*/  I2IP.S8.S32.SAT R122, R47, R42, RZ ;  /* 0x0000002a2f7a7239 */ /* 0x000fe200000014ff */
[----:B------:R-:W-:Y:S01]  /*6710*/  IMAD R45, R78, R49, RZ ;  /* 0x000000314e2d7224 */ /* 0x000fe200078e02ff */
[----:B------:R-:W-:Y:S01]  /*6720*/  PRMT R85, R96, 0x8880, RZ ;  /* 0x0000888060557816 */ /* 0x000fe200000000ff */
[----:B------:R-:W-:Y:S01]  /*6730*/  IMAD R44, R81, R82, R44 ;  /* 0x00000052512c7224 */ /* 0x000fe200078e022c */
[----:B------:R-:W-:Y:S01]  /*6740*/  SHF.R.S32.HI R81, RZ, 0x18, R84 ;  /* 0x00000018ff517819 */ /* 0x000fe20000011454 */
[C---:B------:R-:W-:Y:S01]  /*6750*/  IMAD R46, R78.reuse, R50, RZ ;  /* 0x000000324e2e7224 */ /* 0x040fe200078e02ff */
[----:B------:R-:W-:Y:S01]  /*6760*/  I2IP.S8.S32.SAT R122, R41, R40, R122 ;  /* 0x00000028297a7239 */ /* 0x000fe2000000147a */
[----:B------:R-:W-:Y:S01]  /*6770*/  IMAD R45, R83, R82, R45 ;  /* 0x00000052532d7224 */ /* 0x000fe200078e022d */
[----:B------:R-:W-:Y:S01]  /*6780*/  SHF.R.S32.HI R83, RZ, 0x18, R95 ;  /* 0x00000018ff537819 */ /* 0x000fe2000001145f */
[----:B------:R-:W-:Y:S01]  /*6790*/  IMAD R51, R78, R51, RZ ;  /* 0x000000334e337224 */ /* 0x000fe200078e02ff */
[----:B------:R-:W-:Y:S01]  /*67a0*/  SHF.L.U32 R84, R96, 0x8, RZ ;  /* 0x0000000860547819 */ /* 0x000fe200000006ff */
[C---:B------:R-:W-:Y:S02]  /*67b0*/  IMAD R48, R78.reuse, R52, RZ ;  /* 0x000000344e307224 */ /* 0x040fe400078e02ff */
[-C--:B------:R-:W-:Y:S01]  /*67c0*/  IMAD R46, R81, R82.reuse, R46 ;  /* 0x00000052512e7224 */ /* 0x080fe200078e022e */
[----:B------:R-:W-:Y:S01]  /*67d0*/  SHF.R.S32.HI R81, RZ, 0x18, R86 ;  /* 0x00000018ff517819 */ /* 0x000fe20000011456 */
[C---:B------:R-:W-:Y:S01]  /*67e0*/  IMAD R49, R78.reuse, R53, RZ ;  /* 0x000000354e317224 */ /* 0x040fe200078e02ff */
[----:B------:R-:W-:Y:S01]  /*67f0*/  SHF.R.S32.HI R86, RZ, 0x18, R99 ;  /* 0x00000018ff567819 */ /* 0x000fe20000011463 */
[----:B------:R-:W-:Y:S01]  /*6800*/  IMAD R51, R83, R82, R51 ;  /* 0x0000005253337224 */ /* 0x000fe200078e0233 */
[----:B------:R-:W-:Y:S01]  /*6810*/  SHF.R.S32.HI R83, RZ, 0x18, R84 ;  /* 0x00000018ff537819 */ /* 0x000fe20000011454 */
[C---:B------:R-:W-:Y:S01]  /*6820*/  IMAD R50, R78.reuse, R54, RZ ;  /* 0x000000364e327224 */ /* 0x040fe200078e02ff */
[----:B------:R-:W-:Y:S01]  /*6830*/  SHF.R.S32.HI R84, RZ, 0x18, R96 ;  /* 0x00000018ff547819 */ /* 0x000fe20000011460 */
[----:B------:R-:W-:Y:S01]  /*6840*/  IMAD R48, R85, R82, R48 ;  /* 0x0000005255307224 */ /* 0x000fe200078e0230 */
[----:B------:R-:W-:Y:S01]  /*6850*/  I2IP.S8.S32.SAT R123, R51, R46, RZ ;  /* 0x0000002e337b7239 */ /* 0x000fe200000014ff */
[C---:B------:R-:W-:Y:S01]  /*6860*/  IMAD R55, R78.reuse, R55, RZ ;  /* 0x000000374e377224 */ /* 0x040fe200078e02ff */
[----:B------:R-:W-:Y:S01]  /*6870*/  SHF.L.U32 R85, R97, 0x10, RZ ;  /* 0x0000001061557819 */ /* 0x000fe200000006ff */
[----:B------:R-:W-:Y:S01]  /*6880*/  IMAD R49, R81, R82, R49 ;  /* 0x0000005251317224 */ /* 0x000fe200078e0231 */
[----:B------:R-:W-:Y:S01]  /*6890*/  PRMT R81, R97, 0x8880, RZ ;  /* 0x0000888061517816 */ /* 0x000fe200000000ff */
[----:B------:R-:W-:Y:S01]  /*68a0*/  IMAD R52, R78, R56, RZ ;  /* 0x000000384e347224 */ /* 0x000fe200078e02ff */
[----:B------:R-:W-:Y:S01]  /*68b0*/  I2IP.S8.S32.SAT R123, R45, R44, R123 ;  /* 0x0000002c2d7b7239 */ /* 0x000fe2000000147b */
[-C--:B------:R-:W-:Y:S01]  /*68c0*/  IMAD R50, R83, R82.reuse, R50 ;  /* 0x0000005253327224 */ /* 0x080fe200078e0232 */
[----:B------:R-:W-:Y:S01]  /*68d0*/  SHF.R.S32.HI R83, RZ, 0x18, R85 ;  /* 0x00000018ff537819 */ /* 0x000fe20000011455 */
[-C--:B------:R-:W-:Y:S01]  /*68e0*/  IMAD R55, R84, R82.reuse, R55 ;  /* 0x0000005254377224 */ /* 0x080fe200078e0237 */
[----:B------:R-:W-:Y:S01]  /*68f0*/  PRMT R85, R98, 0x8880, RZ ;  /* 0x0000888062557816 */ /* 0x000fe200000000ff */
[----:B------:R-:W-:Y:S01]  /*6900*/  IMAD R52, R81, R82, R52 ;  /* 0x0000005251347224 */ /* 0x000fe200078e0234 */
[----:B------:R-:W-:Y:S01]  /*6910*/  SHF.L.U32 R81, R97, 0x8, RZ ;  /* 0x0000000861517819 */ /* 0x000fe200000006ff */
[C---:B------:R-:W-:Y:S01]  /*6920*/  IMAD R53, R78.reuse, R57, RZ ;  /* 0x000000394e357224 */ /* 0x040fe200078e02ff */
[----:B------:R1:W-:Y:S01]  /*6930*/  STS.128 [R171+0x8200], R120 ;  /* 0x00820078ab007388 */ /* 0x0003e20000000c00 */
[----:B------:R-:W-:Y:S01]  /*6940*/  IMAD R54, R78, R58, RZ ;  /* 0x0000003a4e367224 */ /* 0x000fe200078e02ff */
[----:B------:R-:W-:Y:S01]  /*6950*/  SHF.R.S32.HI R81, RZ, 0x18, R81 ;  /* 0x00000018ff517819 */ /* 0x000fe20000011451 */
[----:B------:R-:W-:Y:S01]  /*6960*/  IMAD R53, R83, R82, R53 ;  /* 0x0000005253357224 */ /* 0x000fe200078e0235 */
[----:B------:R-:W-:Y:S01]  /*6970*/  SHF.L.U32 R84, R98, 0x10, RZ ;  /* 0x0000001062547819 */ /* 0x000fe200000006ff */
[C---:B------:R-:W-:Y:S01]  /*6980*/  IMAD R59, R78.reuse, R59, RZ ;  /* 0x0000003b4e3b7224 */ /* 0x040fe200078e02ff */
[----:B------:R-:W-:Y:S01]  /*6990*/  SHF.R.S32.HI R83, RZ, 0x18, R97 ;  /* 0x00000018ff537819 */ /* 0x000fe20000011461 */
[C---:B------:R-:W-:Y:S01]  /*69a0*/  IMAD R56, R78.reuse, R60, RZ ;  /* 0x0000003c4e387224 */ /* 0x040fe200078e02ff */
[----:B------:R-:W-:Y:S01]  /*69b0*/  I2IP.S8.S32.SAT R124, R55, R50, RZ ;  /* 0x00000032377c7239 */ /* 0x000fe200000014ff */
[----:B------:R-:W-:Y:S01]  /*69c0*/  IMAD R54, R81, R82, R54 ;  /* 0x0000005251367224 */ /* 0x000fe200078e0236 */
[----:B------:R-:W-:Y:S01]  /*69d0*/  SHF.R.S32.HI R84, RZ, 0x18, R84 ;  /* 0x00000018ff547819 */ /* 0x000fe20000011454 */
[----:B------:R-:W-:Y:S01]  /*69e0*/  IMAD R57, R78, R61, RZ ;  /* 0x0000003d4e397224 */ /* 0x000fe200078e02ff */
[----:B------:R-:W-:Y:S01]  /*69f0*/  I2IP.S8.S32.SAT R124, R49, R48, R124 ;  /* 0x00000030317c7239 */ /* 0x000fe2000000147c */
[-C--:B------:R-:W-:Y:S01]  /*6a00*/  IMAD R59, R83, R82.reuse, R59 ;  /* 0x00000052533b7224 */ /* 0x080fe200078e023b */
[----:B------:R-:W-:Y:S01]  /*6a10*/  PRMT R83, R99, 0x8880, RZ ;  /* 0x0000888063537816 */ /* 0x000fe200000000ff */
[-C--:B------:R-:W-:Y:S01]  /*6a20*/  IMAD R56, R85, R82.reuse, R56 ;  /* 0x0000005255387224 */ /* 0x080fe200078e0238 */
[----:B------:R-:W-:Y:S01]  /*6a30*/  SHF.R.S32.HI R81, RZ, 0x18, R98 ;  /* 0x00000018ff517819 */ /* 0x000fe20000011462 */
[----:B------:R-:W-:Y:S01]  /*6a40*/  IMAD R57, R84, R82, R57 ;  /* 0x0000005254397224 */ /* 0x000fe200078e0239 */
[----:B------:R-:W-:Y:S01]  /*6a50*/  I2IP.S8.S32.SAT R125, R59, R54, RZ ;  /* 0x000000363b7d7239 */ /* 0x000fe200000014ff */
[C---:B------:R-:W-:Y:S01]  /*6a60*/  IMAD R58, R78.reuse, R62, RZ ;  /* 0x0000003e4e3a7224 */ /* 0x040fe200078e02ff */
[C---:B------:R-:W-:Y:S01]  /*6a70*/  SHF.L.U32 R85, R99.reuse, 0x8, RZ ;  /* 0x0000000863557819 */ /* 0x040fe200000006ff */
[----:B------:R-:W-:Y:S01]  /*6a80*/  IMAD.U32 R84, R99, 0x10000, RZ ;  /* 0x0001000063547824 */ /* 0x000fe200078e00ff */
[----:B------:R-:W-:Y:S01]  /*6a90*/  I2IP.S8.S32.SAT R125, R53, R52, R125 ;  /* 0x00000034357d7239 */ /* 0x000fe2000000147d */
[C---:B------:R-:W-:Y:S01]  /*6aa0*/  IMAD R63, R78.reuse, R63, RZ ;  /* 0x0000003f4e3f7224 */ /* 0x040fe200078e02ff */
[----:B------:R-:W-:Y:S01]  /*6ab0*/  SHF.R.S32.HI R85, RZ, 0x18, R85 ;  /* 0x00000018ff557819 */ /* 0x000fe20000011455 */
[C---:B------:R-:W-:Y:S01]  /*6ac0*/  IMAD R60, R78.reuse, R64, RZ ;  /* 0x000000404e3c7224 */ /* 0x040fe200078e02ff */
[----:B------:R-:W-:Y:S01]  /*6ad0*/  SHF.R.S32.HI R84, RZ, 0x18, R84 ;  /* 0x00000018ff547819 */ /* 0x000fe20000011454 */
[-C--:B------:R-:W-:Y:S02]  /*6ae0*/  IMAD R58, R87, R82.reuse, R58 ;  /* 0x00000052573a7224 */ /* 0x080fe400078e023a */
[C---:B------:R-:W-:Y:S02]  /*6af0*/  IMAD R61, R78.reuse, R65, RZ ;  /* 0x000000414e3d7224 */ /* 0x040fe400078e02ff */
[-C--:B------:R-:W-:Y:S02]  /*6b00*/  IMAD R63, R81, R82.reuse, R63 ;  /* 0x00000052513f7224 */ /* 0x080fe400078e023f */
[----:B------:R-:W-:Y:S02]  /*6b10*/  IMAD R60, R83, R82, R60 ;  /* 0x00000052533c7224 */ /* 0x000fe400078e023c */
[----:B------:R-:W-:Y:S01]  /*6b20*/  IMAD R62, R78, R66, RZ ;  /* 0x000000424e3e7224 */ /* 0x000fe200078e02ff */
[----:B------:R-:W-:Y:S01]  /*6b30*/  I2IP.S8.S32.SAT R126, R63, R58, RZ ;  /* 0x0000003a3f7e7239 */ /* 0x000fe200000014ff */
[----:B------:R-:W-:Y:S02]  /*6b40*/  IMAD R61, R84, R82, R61 ;  /* 0x00000052543d7224 */ /* 0x000fe400078e023d */
[----:B------:R-:W-:Y:S01]  /*6b50*/  IMAD R67, R78, R67, RZ ;  /* 0x000000434e437224 */ /* 0x000fe200078e02ff */
[----:B------:R-:W-:Y:S01]  /*6b60*/  I2IP.S8.S32.SAT R126, R57, R56, R126 ;  /* 0x00000038397e7239 */ /* 0x000fe2000000147e */
[-C--:B------:R-:W-:Y:S02]  /*6b70*/  IMAD R62, R85, R82.reuse, R62 ;  /* 0x00000052553e7224 */ /* 0x080fe400078e023e */
[----:B------:R-:W-:Y:S05]  /*6b80*/  IMAD R67, R86, R82, R67 ;  /* 0x0000005256437224 */ /* 0x000fea00078e0243 */
[----:B------:R-:W-:Y:S04]  /*6b90*/  I2IP.S8.S32.SAT R127, R67, R62, RZ ;  /* 0x0000003e437f7239 */ /* 0x000fe800000014ff */
[----:B------:R-:W-:Y:S05]  /*6ba0*/  I2IP.S8.S32.SAT R127, R61, R60, R127 ;  /* 0x0000003c3d7f7239 */ /* 0x000fea000000147f */
[----:B------:R1:W-:Y:S01]  /*6bb0*/  STS.128 [R170+0x8200], R124 ;  /* 0x0082007caa007388 */ /* 0x0003e20000000c00 */
[----:B------:R-:W-:Y:S01]  /*6bc0*/  @!PT LDS RZ, [RZ] ;  /* 0x00000000fffff984 */ /* 0x000fe20000000800 */
[----:B------:R-:W-:Y:S01]  /*6bd0*/  @!PT LDS RZ, [RZ] ;  /* 0x00000000fffff984 */ /* 0x000fe20000000800 */
[----:B------:R-:W-:Y:S01]  /*6be0*/  @!PT LDS RZ, [RZ] ;  /* 0x00000000fffff984 */ /* 0x000fe20000000800 */
[----:B------:R-:W-:Y:S01]  /*6bf0*/  @!PT LDS RZ, [RZ] ;  /* 0x00000000fffff984 */ /* 0x000fe20000000800 */
[----:B------:R2:W-:Y:S07]  /*6c00*/  MEMBAR.ALL.CTA ;  /* 0x0000000000007992 */ /* 0x0005ee0000008000 */
[----:B--2---:R-:W2:Y:S02]  /*6c10*/  FENCE.VIEW.ASYNC.S ;  /* 0x00000000000073c6 */ /* 0x004ea40000000000 */
[----:B--2---:R-:W-:Y:S06]  /*6c20*/  BAR.SYNC.DEFER_BLOCKING 0x1, 0x80 ;  /* 0x0042000000007b1d */ /* 0x004fec0000010000 */
[----:B------:R-:W-:Y:S05]  /*6c30*/  @P0 BRA `(.L_x_96) ;  /* 0x0000000000280947 */ /* 0x000fea0003800000 */
[----:B------:R-:W-:Y:S02]  /*6c40*/  UIADD3 UR4, UPT, UPT, UR49, 0x8200, URZ ;  /* 0x0000820031047890 */ /* 0x000fe4000fffe0ff */
[----:B------:R-:W-:Y:S01]  /*6c50*/  UIADD3 UR6, UP0, UPT, UR52, 0x680, URZ ;  /* 0x0000068034067890 */ /* 0x000fe2000ff1e0ff */
[----:B------:R-:W-:Y:S03]  /*6c60*/  UMOV UR43, UR36 ;  /* 0x00000024002b7c82 */ /* 0x000fe60008000000 */
[----:B------:R-:W-:Y:S01]  /*6c70*/  MOV R166, UR4 ;  /* 0x0000000400a67c02 */ /* 0x000fe20008000f00 */
[----:B------:R-:W-:Y:S03]  /*6c80*/  UIADD3.X UR7, UPT, UPT, URZ, UR53, URZ, UP0, !UPT ;  /* 0x00000035ff077290 */ /* 0x000fe600087fe4ff */
[----:B------:R-:W-:Y:S11]  /*6c90*/  R2UR UR40, R166 ;  /* 0x00000000a62872ca */ /* 0x000ff600000e0000 */
[----:B------:R-:W-:Y:S02]  /*6ca0*/  @!UPT UIADD3 URZ, UPT, UPT, URZ, URZ, URZ ;  /* 0x000000fffffff290 */ /* 0x000fe4000fffe0ff */
[----:B------:R2:W-:Y:S01]  /*6cb0*/  UTMASTG.3D [UR40], [UR6] ;  /* 0x00000028060073b5 */ /* 0x0005e20008010000 */
[----:B------:R0:W-:Y:S01]  /*6cc0*/  UTMACMDFLUSH ;  /* 0x00000000000079b7 */ /* 0x0001e20000000000 */
[----:B--2---:R-:W-:Y:S04]  /*6cd0*/  DEPBAR.LE SB0, 0x1 ;  /* 0x000080400000791a */ /* 0x004fe80000000000 */
.L_x_96:
[----:B------:R-:W-:Y:S05]  /*6ce0*/  BSYNC.RECONVERGENT B0 ;  /* 0x0000000000007941 */ /* 0x000fea0003800200 */
.L_x_95:
[----:B------:R-:W-:Y:S06]  /*6cf0*/  BAR.SYNC.DEFER_BLOCKING 0x1, 0x80 ;  /* 0x0042000000007b1d */ /* 0x000fec0000010000 */
[----:B------:R-:W2:Y:S01]  /*6d00*/  @P6 SYNCS.PHASECHK.TRANS64.TRYWAIT P0, [R118+URZ+0x30], R119 ;  /* 0x00003077760065a7 */ /* 0x000ea200080011ff */
[----:B------:R-:W-:Y:S01]  /*6d10*/  BSSY B1, `(.L_x_97) ;  /* 0x0000023000017945 */ /* 0x000fe20003800000 */
[----:B--2---:R-:W-:Y:S03]  /*6d20*/  @P6 SEL R109, RZ, 0x1, !P0 ;  /* 0x00000001ff6d6807 */ /* 0x004fe60004000000 */
[----:B------:R-:W-:Y:S05]  /*6d30*/  @!P6 BRA `(.L_x_98) ;  /* 0x000000000080e947 */ /* 0x000fea0003800000 */
[----:B------:R-:W-:Y:S01]  /*6d40*/  ISETP.NE.AND P1, PT, R110, RZ, PT ;  /* 0x000000ff6e00720c */ /* 0x000fe20003f25270 */
[----:B------:R-:W-:Y:S01]  /*6d50*/  BSSY B0, `(.L_x_99) ;  /* 0x000000a000007945 */ /* 0x000fe20003800000 */
[----:B------:R-:W-:Y:S11]  /*6d60*/  ISETP.NE.AND P0, PT, R109, RZ, PT ;  /* 0x000000ff6d00720c */ /* 0x000ff60003f05270 */
[----:B------:R-:W-:Y:S04]  /*6d70*/  @P1 IMAD R5, R160, 0x2000, R111 ;  /* 0x00002000a0051824 */ /* 0x000fe800078e026f */
[--C-:B------:R-:W-:Y:S01]  /*6d80*/  @P1 IMAD.IADD R4, R165, 0x1, R5.reuse ;  /* 0x00000001a5041824 */ /* 0x100fe200078e0205 */
[----:B------:R-:W-:Y:S01]  /*6d90*/  @P1 IADD3 R2, PT, PT, R164, R5, RZ ;  /* 0x00000005a4021210 */ /* 0x000fe20007ffe0ff */
[----:B------:R-:W-:Y:S01]  /*6da0*/  @P1 IMAD.IADD R0, R116, 0x1, R5 ;  /* 0x0000000174001824 */ /* 0x000fe200078e0205 */
[----:B------:R-:W-:Y:S06]  /*6db0*/  @P0 BRA `(.L_x_100) ;  /* 0x00000000000c0947 */ /* 0x000fec0003800000 */
[----:B------:R-:W-:Y:S04]  /*6dc0*/  SHF.L.U32 R3, R159, 0x1f, RZ ;  /* 0x0000001f9f037819 */ /* 0x000fe800000006ff */
[----:B------:R-:W2:Y:S02]  /*6dd0*/  SYNCS.PHASECHK.TRANS64.TRYWAIT P0, [R118+URZ+0x30], R3 ;  /* 0x00003003760075a7 */ /* 0x000ea400080011ff */
[----:B--2---:R-:W-:Y:S05]  /*6de0*/  @!P0 BRA `(.L_x_101) ;  /* 0x0000004800e88947 */ /* 0x004fea0003800000 */
.L_x_100:
[----:B------:R-:W-:Y:S05]  /*6df0*/  BSYNC B0 ;  /* 0x0000000000007941 */ /* 0x000fea0003800000 */
.L_x_99:
[----:B------:R-:W-:Y:S01]  /*6e00*/  ISETP.NE.AND P0, PT, R110, RZ, PT ;  /* 0x000000ff6e00720c */ /* 0x000fe20003f05270 */
[----:B--2---:R-:W-:Y:S02]  /*6e10*/  VIADD R118, R118, 0x50 ;  /* 0x0000005076767836 */ /* 0x004fe40000000000 */
[----:B------:R-:W-:Y:S02]  /*6e20*/  IMAD.U32 R3, RZ, RZ, UR37 ;  /* 0x00000025ff037e24 */ /* 0x000fe4000f8e00ff */
[----:B------:R-:W-:Y:S03]  /*6e30*/  VIADD R160, R160, 0x1 ;  /* 0x00000001a0a07836 */ /* 0x000fe60000000000 */
[----:B------:R-:W-:Y:S05]  /*6e40*/  PRMT R3, R3, 0x654, R118 ;  /* 0x0000065403037816 */ /* 0x000fea0000000076 */
[----:B------:R2:W3:Y:S04]  /*6e50*/  @P0 LDS.128 R100, [R5+0x200] ;  /* 0x0002000005640984 */ /* 0x0004e80000000c00 */
[----:B------:R2:W4:Y:S04]  /*6e60*/  @P0 LDS.128 R88, [R4+0x200] ;  /* 0x0002000004580984 */ /* 0x0005280000000c00 */
        /* <DEDUP_REMOVED lines=9> */
[----:B------:R-:W-:Y:S02]  /*6f00*/  SEL R6, RZ, 0x1, P0 ;  /* 0x00000001ff067807 */ /* 0x000fe40000000000 */
[----:B------:R-:W-:Y:S02]  /*6f10*/  SEL R160, R160, RZ, P0 ;  /* 0x000000ffa0a07207 */ /* 0x000fe40000000000 */
[----:B------:R-:W-:Y:S01]  /*6f20*/  LOP3.LUT R159, R159, R6, RZ, 0x3c, !PT ;  /* 0x000000069f9f7212 */ /* 0x000fe200078e3cff */
[----:B-----5:R2:W-:Y:S06]  /*6f30*/  SYNCS.ARRIVE.TRANS64.RED.A1T0 RZ, [R3+URZ], RZ ;  /* 0x000000ff03ff79a7 */ /* 0x0205ec00081004ff */
.L_x_98:
[----:B------:R-:W-:Y:S05]  /*6f40*/  BSYNC B1 ;  /* 0x0000000000017941 */ /* 0x000fea0003800000 */
.L_x_97:
[----:B--2---:R-:W-:Y:S05]  /*6f50*/  VIADD R3, R80, 0x40 ;  /* 0x0000004050037836 */ /* 0x004fea0000000000 */
[----:B------:R-:W-:Y:S04]  /*6f60*/  SHF.R.U32.HI R3, RZ, 0x15, R3 ;  /* 0x00000015ff037819 */ /* 0x000fe80000011603 */
[----:B------:R-:W-:Y:S11]  /*6f70*/  LOP3.LUT P0, RZ, R3, 0x3, R154, 0x48, !PT ;  /* 0x0000000303ff7812 */ /* 0x000ff6000780489a */
[----:B------:R-:W-:Y:S02]  /*6f80*/  @!UPT UIADD3 URZ, UPT, UPT, URZ, URZ, URZ ;  /* 0x000000fffffff290 */ /* 0x000fe4000fffe0ff */
[----:B------:R-:W-:Y:S05]  /*6f90*/  @!P0 BRA `(.L_x_102) ;  /* 0x0000000000408947 */ /* 0x000fea0003800000 */
[----:B------:R-:W2:Y:S01]  /*6fa0*/  LDCU.64 UR8, c[0x4][0x78] ;  /* 0x01000f00ff0877ac */ /* 0x000ea20008000a00 */
[----:B------:R-:W-:Y:S01]  /*6fb0*/  MOV R3, 0x0 ;  /* 0x0000000000037802 */ /* 0x000fe20000000f00 */
[----:B------:R-:W-:Y:S02]  /*6fc0*/  HFMA2 R12, -RZ, RZ, 0, 5.9604644775390625e-08 ;  /* 0x00000001ff0c7431 */ /* 0x000fe400000001ff */
[----:B------:R-:W-:Y:S02]  /*6fd0*/  IMAD.MOV.U32 R8, RZ, RZ, 0x192 ;  /* 0x00000192ff087424 */ /* 0x000fe400078e00ff */
[----:B------:R-:W-:Y:S01]  /*6fe0*/  IMAD.MOV.U32 R13, RZ, RZ, RZ ;  /* 0x000000ffff0d7224 */ /* 0x000fe200078e00ff */
[----:B------:R-:W5:Y:S01]  /*6ff0*/  LDCU.64 UR6, c[0x4][0x80] ;  /* 0x01001000ff0677ac */ /* 0x000f620008000a00 */
[----:B------:R-:W1:Y:S01]  /*7000*/  LDC.64 R2, c[0x4][R3] ;  /* 0x0100000003027b82 */ /* 0x000e620000000a00 */
[----:B------:R-:W3:Y:S01]  /*7010*/  LDCU.64 UR4, c[0x4][0x18] ;  /* 0x01000300ff0477ac */ /* 0x000ee20008000a00 */
[----:B--2---:R-:W-:Y:S01]  /*7020*/  MOV R5, UR9 ;  /* 0x0000000900057c02 */ /* 0x004fe20008000f00 */
[----:B------:R-:W-:Y:S01]  /*7030*/  IMAD.U32 R4, RZ, RZ, UR8 ;  /* 0x00000008ff047e24 */ /* 0x000fe2000f8e00ff */
[----:B-----5:R-:W-:Y:S01]  /*7040*/  MOV R7, UR7 ;  /* 0x0000000700077c02 */ /* 0x020fe20008000f00 */
[----:B------:R-:W-:Y:S01]  /*7050*/  IMAD.U32 R6, RZ, RZ, UR6 ;  /* 0x00000006ff067e24 */ /* 0x000fe2000f8e00ff */
[----:B---3--:R-:W-:Y:S01]  /*7060*/  MOV R11, UR5 ;  /* 0x00000005000b7c02 */ /* 0x008fe20008000f00 */
[----:B------:R-:W-:Y:S02]  /*7070*/  IMAD.U32 R10, RZ, RZ, UR4 ;  /* 0x00000004ff0a7e24 */ /* 0x000fe4000f8e00ff */
[----:B------:R-:W-:Y:S07]  /*7080*/  LEPC R20, `(.L_x_102) ;  /* 0x000000001014794e */ /* 0x000fee0000000000 */
[----:B-1--4-:R-:W-:Y:S05]  /*7090*/  CALL.ABS.NOINC R2 ;  /* 0x0000000002007343 */ /* 0x012fea0003c00000 */
.L_x_102:
[----:B------:R-:W-:Y:S05]  /*70a0*/  WARPSYNC.ALL ;  /* 0x0000000000007948 */ /* 0x000fea0003800000 */
[----:B------:R-:W-:Y:S01]  /*70b0*/  R2UR UR4, R80 ;  /* 0x00000000500472ca */ /* 0x000fe200000e0000 */
[----:B------:R-:W-:Y:S01]  /*70c0*/  BSSY.RECONVERGENT B0, `(.L_x_103) ;  /* 0x000011c000007945 */ /* 0x000fe20003800200 */
[C---:B---3--:R-:W-:Y:S02]  /*70d0*/  PRMT R81, R100.reuse, 0x8880, RZ ;  /* 0x0000888064517816 */ /* 0x048fe400000000ff */
[C---:B------:R-:W-:Y:S02]  /*70e0*/  SHF.L.U32 R84, R100.reuse, 0x8, RZ ;  /* 0x0000000864547819 */ /* 0x040fe400000006ff */
[----:B------:R-:W-:Y:S02]  /*70f0*/  SHF.L.U32 R83, R100, 0x10, RZ ;  /* 0x0000001064537819 */ /* 0x000fe400000006ff */
[----:B------:R-:W-:Y:S02]  /*7100*/  SHF.R.S32.HI R84, RZ, 0x18, R84 ;  /* 0x00000018ff547819 */ /* 0x000fe40000011454 */
[----:B------:R-:W-:Y:S02]  /*7110*/  SHF.R.S32.HI R83, RZ, 0x18, R83 ;  /* 0x00000018ff537819 */ /* 0x000fe40000011453 */
[----:B------:R-:W-:Y:S01]  /*7120*/  ISETP.NE.AND P0, PT, R167, RZ, PT ;  /* 0x000000ffa700720c */ /* 0x000fe20003f05270 */
[----:B------:R-:W2:Y:S01]  /*7130*/  LDTM.x64 R4, tmem[UR4+0x40] ;  /* 0x00004004000479ee */ /* 0x000ea20008340000 */
[----:B------:R-:W-:Y:S01]  /*7140*/  ISETP.NE.AND P6, PT, R117, RZ, PT ;  /* 0x000000ff7500720c */ /* 0x000fe20003fc5270 */
[C---:B--2---:R-:W-:Y:S02]  /*7150*/  IMAD R0, R78.reuse, R4, RZ ;  /* 0x000000044e007224 */ /* 0x044fe400078e02ff */
[C---:B------:R-:W-:Y:S02]  /*7160*/  IMAD R3, R78.reuse, R6, RZ ;  /* 0x000000064e037224 */ /* 0x040fe400078e02ff */
[C---:B------:R-:W-:Y:S02]  /*7170*/  IMAD R4, R78.reuse, R8, RZ ;  /* 0x000000084e047224 */ /* 0x040fe400078e02ff */
[C---:B------:R-:W-:Y:S02]  /*7180*/  IMAD R6, R78.reuse, R10, RZ ;  /* 0x0000000a4e067224 */ /* 0x040fe400078e02ff */
[C---:B------:R-:W-:Y:S02]  /*7190*/  IMAD R2, R78.reuse, R5, RZ ;  /* 0x000000054e027224 */ /* 0x040fe400078e02ff */
[C---:B------:R-:W-:Y:S02]  /*71a0*/  IMAD R8, R78.reuse, R12, RZ ;  /* 0x0000000c4e087224 */ /* 0x040fe400078e02ff */
[C---:B------:R-:W-:Y:S02]  /*71b0*/  IMAD R10, R78.reuse, R14, RZ ;  /* 0x0000000e4e0a7224 */ /* 0x040fe400078e02ff */
[C---:B------:R-:W-:Y:S02]  /*71c0*/  IMAD R5, R78.reuse, R9, RZ ;  /* 0x000000094e057224 */ /* 0x040fe400078e02ff */
[----:B------:R-:W-:Y:S01]  /*71d0*/  IMAD R0, R81, R82, R0 ;  /* 0x0000005251007224 */ /* 0x000fe200078e0200 */
[----:B------:R-:W-:Y:S01]  /*71e0*/  SHF.L.U32 R81, R101, 0x8, RZ ;  /* 0x0000000865517819 */ /* 0x000fe200000006ff */
[C---:B------:R-:W-:Y:S02]  /*71f0*/  IMAD R12, R78.reuse, R16, RZ ;  /* 0x000000104e0c7224 */ /* 0x040fe400078e02ff */
[C---:B------:R-:W-:Y:S01]  /*7200*/  IMAD R14, R78.reuse, R18, RZ ;  /* 0x000000124e0e7224 */ /* 0x040fe200078e02ff */
[----:B------:R-:W-:Y:S01]  /*7210*/  SHF.R.S32.HI R81, RZ, 0x18, R81 ;  /* 0x00000018ff517819 */ /* 0x000fe20000011451 */
[C---:B------:R-:W-:Y:S02]  /*7220*/  IMAD R9, R78.reuse, R13, RZ ;  /* 0x0000000d4e097224 */ /* 0x040fe400078e02ff */
[C---:B------:R-:W-:Y:S02]  /*7230*/  IMAD R16, R78.reuse, R20, RZ ;  /* 0x000000144e107224 */ /* 0x040fe400078e02ff */
[C---:B------:R-:W-:Y:S02]  /*7240*/  IMAD R18, R78.reuse, R22, RZ ;  /* 0x000000164e127224 */ /* 0x040fe400078e02ff */
[C---:B------:R-:W-:Y:S02]  /*7250*/  IMAD R13, R78.reuse, R17, RZ ;  /* 0x000000114e0d7224 */ /* 0x040fe400078e02ff */
[C---:B------:R-:W-:Y:S02]  /*7260*/  IMAD R20, R78.reuse, R24, RZ ;  /* 0x000000184e147224 */ /* 0x040fe400078e02ff */
[C---:B------:R-:W-:Y:S02]  /*7270*/  IMAD R22, R78.reuse, R26, RZ ;  /* 0x0000001a4e167224 */ /* 0x040fe400078e02ff */
[----:B------:R-:W-:Y:S01]  /*7280*/  IMAD R2, R83, R82, R2 ;  /* 0x0000005253027224 */ /* 0x000fe200078e0202 */
[----:B------:R-:W-:Y:S01]  /*7290*/  SHF.R.S32.HI R83, RZ, 0x18, R101 ;  /* 0x00000018ff537819 */ /* 0x000fe20000011465 */
[C---:B------:R-:W-:Y:S02]  /*72a0*/  IMAD R17, R78.reuse, R21, RZ ;  /* 0x000000154e117224 */ /* 0x040fe400078e02ff */
[C---:B------:R-:W-:Y:S02]  /*72b0*/  IMAD R24, R78.reuse, R28, RZ ;  /* 0x0000001c4e187224 */ /* 0x040fe400078e02ff */
[C---:B------:R-:W-:Y:S02]  /*72c0*/  IMAD R26, R78.reuse, R30, RZ ;  /* 0x0000001e4e1a7224 */ /* 0x040fe400078e02ff */
[C---:B------:R-:W-:Y:S02]  /*72d0*/  IMAD R21, R78.reuse, R25, RZ ;  /* 0x000000194e157224 */ /* 0x040fe400078e02ff */
[C---:B------:R-:W-:Y:S02]  /*72e0*/  IMAD R28, R78.reuse, R32, RZ ;  /* 0x000000204e1c7224 */ /* 0x040fe400078e02ff */
[----:B------:R-:W-:Y:S02]  /*72f0*/  IMAD R30, R78, R34, RZ ;  /* 0x000000224e1e7224 */ /* 0x000fe400078e02ff */
[----:B------:R-:W-:Y:S02]  /*7300*/  IMAD R3, R84, R82, R3 ;  /* 0x0000005254037224 */ /* 0x000fe400078e0203 */
[C---:B------:R-:W-:Y:S02]  /*7310*/  IMAD R25, R78.reuse, R29, RZ ;  /* 0x0000001d4e197224 */ /* 0x040fe400078e02ff */
        /* <DEDUP_REMOVED lines=14> */
[C---:B------:R-:W-:Y:S01]  /*7400*/  IMAD R60, R78.reuse, R64, RZ ;  /* 0x000000404e3c7224 */ /* 0x040fe200078e02ff */
[----:B------:R-:W-:Y:S01]  /*7410*/  SHF.R.S32.HI R64, RZ, 0x18, R100 ;  /* 0x00000018ff407819 */ /* 0x000fe20000011464 */
[C---:B------:R-:W-:Y:S02]  /*7420*/  IMAD R34, R78.reuse, R38, RZ ;  /* 0x000000264e227224 */ /* 0x040fe400078e02ff */
[C---:B------:R-:W-:Y:S02]  /*7430*/  IMAD R38, R78.reuse, R42, RZ ;  /* 0x0000002a4e267224 */ /* 0x040fe400078e02ff */
[C---:B------:R-:W-:Y:S02]  /*7440*/  IMAD R57, R78.reuse, R61, RZ ;  /* 0x0000003d4e397224 */ /* 0x040fe400078e02ff */
[C---:B------:R-:W-:Y:S01]  /*7450*/  IMAD R61, R78.reuse, R65, RZ ;  /* 0x000000414e3d7224 */ /* 0x040fe200078e02ff */
[C---:B------:R-:W-:Y:S01]  /*7460*/  PRMT R65, R101.reuse, 0x8880, RZ ;  /* 0x0000888065417816 */ /* 0x040fe200000000ff */
[C---:B------:R-:W-:Y:S02]  /*7470*/  IMAD R42, R78.reuse, R46, RZ ;  /* 0x0000002e4e2a7224 */ /* 0x040fe400078e02ff */
[C---:B------:R-:W-:Y:S02]  /*7480*/  IMAD R46, R78.reuse, R50, RZ ;  /* 0x000000324e2e7224 */ /* 0x040fe400078e02ff */
[C---:B------:R-:W-:Y:S02]  /*7490*/  IMAD R51, R78.reuse, R51, RZ ;  /* 0x000000334e337224 */ /* 0x040fe400078e02ff */
[C---:B------:R-:W-:Y:S02]  /*74a0*/  IMAD R50, R78.reuse, R54, RZ ;  /* 0x000000364e327224 */ /* 0x040fe400078e02ff */
[C---:B------:R-:W-:Y:S02]  /*74b0*/  IMAD R54, R78.reuse, R58, RZ ;  /* 0x0000003a4e367224 */ /* 0x040fe400078e02ff */
[C---:B------:R-:W-:Y:S02]  /*74c0*/  IMAD R58, R78.reuse, R62, RZ ;  /* 0x0000003e4e3a7224 */ /* 0x040fe400078e02ff */
[C---:B------:R-:W-:Y:S01]  /*74d0*/  IMAD R62, R78.reuse, R66, RZ ;  /* 0x000000424e3e7224 */ /* 0x040fe200078e02ff */
[----:B------:R-:W-:Y:S01]  /*74e0*/  SHF.L.U32 R66, R101, 0x10, RZ ;  /* 0x0000001065427819 */ /* 0x000fe200000006ff */
[C---:B------:R-:W-:Y:S02]  /*74f0*/  IMAD R7, R78.reuse, R7, RZ ;  /* 0x000000074e077224 */ /* 0x040fe400078e02ff */
[----:B------:R-:W-:Y:S01]  /*7500*/  IMAD R11, R78, R11, RZ ;  /* 0x0000000b4e0b7224 */ /* 0x000fe200078e02ff */
[----:B------:R-:W-:Y:S01]  /*7510*/  SHF.R.S32.HI R66, RZ, 0x18, R66 ;  /* 0x00000018ff427819 */ /* 0x000fe20000011442 */
[-C--:B------:R-:W-:Y:S01]  /*7520*/  IMAD R7, R64, R82.reuse, R7 ;  /* 0x0000005240077224 */ /* 0x080fe200078e0207 */
[C---:B------:R-:W-:Y:S01]  /*7530*/  PRMT R64, R102.reuse, 0x8880, RZ ;  /* 0x0000888066407816 */ /* 0x040fe200000000ff */
[-C--:B------:R-:W-:Y:S01]  /*7540*/  IMAD R4, R65, R82.reuse, R4 ;  /* 0x0000005241047224 */ /* 0x080fe200078e0204 */
[----:B------:R-:W-:Y:S01]  /*7550*/  SHF.L.U32 R65, R102, 0x10, RZ ;  /* 0x0000001066417819 */ /* 0x000fe200000006ff */
[-C--:B------:R-:W-:Y:S02]  /*7560*/  IMAD R5, R66, R82.reuse, R5 ;  /* 0x0000005242057224 */ /* 0x080fe400078e0205 */
[-C--:B------:R-:W-:Y:S01]  /*7570*/  IMAD R6, R81, R82.reuse, R6 ;  /* 0x0000005251067224 */ /* 0x080fe200078e0206 */
[----:B------:R-:W-:Y:S01]  /*7580*/  I2IP.S8.S32.SAT R81, R7, R3, RZ ;  /* 0x0000000307517239 */ /* 0x000fe200000014ff */
[----:B------:R-:W-:Y:S01]  /*7590*/  IMAD R11, R83, R82, R11 ;  /* 0x00000052530b7224 */ /* 0x000fe200078e020b */
[----:B------:R-:W-:Y:S01]  /*75a0*/  SHF.L.U32 R7, R102, 0x8, RZ ;  /* 0x0000000866077819 */ /* 0x000fe200000006ff */
[C---:B------:R-:W-:Y:S01]  /*75b0*/  IMAD R15, R78.reuse, R15, RZ ;  /* 0x0000000f4e0f7224 */ /* 0x040fe200078e02ff */
[----:B------:R-:W-:Y:S01]  /*75c0*/  MOV R3, R64 ;  /* 0x0000004000037202 */ /* 0x000fe20000000f00 */
[C---:B------:R-:W-:Y:S01]  /*75d0*/  IMAD R19, R78.reuse, R19, RZ ;  /* 0x000000134e137224 */ /* 0x040fe200078e02ff */
[----:B------:R-:W-:Y:S01]  /*75e0*/  I2IP.S8.S32.SAT R11, R11, R6, RZ ;  /* 0x000000060b0b7239 */ /* 0x000fe200000014ff */
[C---:B------:R-:W-:Y:S01]  /*75f0*/  IMAD R23, R78.reuse, R23, RZ ;  /* 0x000000174e177224 */ /* 0x040fe200078e02ff */
[----:B------:R-:W-:Y:S01]  /*7600*/  SHF.R.S32.HI R6, RZ, 0x18, R65 ;  /* 0x00000018ff067819 */ /* 0x000fe20000011441 */
[----:B------:R-:W-:Y:S01]  /*7610*/  IMAD R8, R3, R82, R8 ;  /* 0x0000005203087224 */ /* 0x000fe200078e0208 */
[----:B------:R-:W-:Y:S01]  /*7620*/  SHF.R.S32.HI R7, RZ, 0x18, R7 ;  /* 0x00000018ff077819 */ /* 0x000fe20000011407 */
[----:B------:R-:W-:Y:S01]  /*7630*/  IMAD R27, R78, R27, RZ ;  /* 0x0000001b4e1b7224 */ /* 0x000fe200078e02ff */
[----:B------:R-:W-:Y:S01]  /*7640*/  I2IP.S8.S32.SAT R84, R2, R0, R81 ;  /* 0x0000000002547239 */ /* 0x000fe20000001451 */
[-C--:B------:R-:W-:Y:S01]  /*7650*/  IMAD R9, R6, R82.reuse, R9 ;  /* 0x0000005206097224 */ /* 0x080fe200078e0209 */
[----:B------:R-:W-:Y:S01]  /*7660*/  SHF.L.U32 R2, R103, 0x10, RZ ;  /* 0x0000001067027819 */ /* 0x000fe200000006ff */
[----:B------:R-:W-:Y:S01]  /*7670*/  IMAD R10, R7, R82, R10 ;  /* 0x00000052070a7224 */ /* 0x000fe200078e020a */
[----:B------:R-:W-:Y:S01]  /*7680*/  SHF.R.S32.HI R0, RZ, 0x18, R102 ;  /* 0x00000018ff007819 */ /* 0x000fe20000011466 */
[C---:B------:R-:W-:Y:S01]  /*7690*/  IMAD R31, R78.reuse, R31, RZ ;  /* 0x0000001f4e1f7224 */ /* 0x040fe200078e02ff */
[----:B------:R-:W-:Y:S01]  /*76a0*/  I2IP.S8.S32.SAT R85, R5, R4, R11 ;  /* 0x0000000405557239 */ /* 0x000fe2000000140b */
[----:B------:R-:W-:Y:S01]  /*76b0*/  IMAD R35, R78, R35, RZ ;  /* 0x000000234e237224 */ /* 0x000fe200078e02ff */
[C---:B------:R-:W-:Y:S01]  /*76c0*/  PRMT R3, R103.reuse, 0x8880, RZ ;  /* 0x0000888067037816 */ /* 0x040fe200000000ff */
[-C--:B------:R-:W-:Y:S01]  /*76d0*/  IMAD R15, R0, R82.reuse, R15 ;  /* 0x00000052000f7224 */ /* 0x080fe200078e020f */
[----:B------:R-:W-:Y:S01]  /*76e0*/  SHF.L.U32 R5, R103, 0x8, RZ ;  /* 0x0000000867057819 */ /* 0x000fe200000006ff */
[C---:B------:R-:W-:Y:S01]  /*76f0*/  IMAD R39, R78.reuse, R39, RZ ;  /* 0x000000274e277224 */ /* 0x040fe200078e02ff */
[----:B------:R-:W-:Y:S01]  /*7700*/  SHF.R.S32.HI R2, RZ, 0x18, R2 ;  /* 0x00000018ff027819 */ /* 0x000fe20000011402 */
[-C--:B------:R-:W-:Y:S01]  /*7710*/  IMAD R12, R3, R82.reuse, R12 ;  /* 0x00000052030c7224 */ /* 0x080fe200078e020c */
[----:B------:R-:W-:Y:S01]  /*7720*/  SHF.R.S32.HI R5, RZ, 0x18, R5 ;  /* 0x00000018ff057819 */ /* 0x000fe20000011405 */
[----:B------:R-:W-:Y:S01]  /*7730*/  IMAD R43, R78, R43, RZ ;  /* 0x0000002b4e2b7224 */ /* 0x000fe200078e02ff */
[----:B------:R-:W-:Y:S01]  /*7740*/  SHF.R.S32.HI R4, RZ, 0x18, R103 ;  /* 0x00000018ff047819 */ /* 0x000fe20000011467 */
[-C--:B------:R-:W-:Y:S01]  /*7750*/  IMAD R13, R2, R82.reuse, R13 ;  /* 0x00000052020d7224 */ /* 0x080fe200078e020d */
[C---:B----4-:R-:W-:Y:S01]  /*7760*/  SHF.L.U32 R0, R88.reuse, 0x10, RZ ;  /* 0x0000001058007819 */ /* 0x050fe200000006ff */
[-C--:B------:R-:W-:Y:S01]  /*7770*/  IMAD R14, R5, R82.reuse, R14 ;  /* 0x00000052050e7224 */ /* 0x080fe200078e020e */
[C---:B------:R-:W-:Y:S01]  /*7780*/  PRMT R3, R88.reuse, 0x8880, RZ ;  /* 0x0000888058037816 */ /* 0x040fe200000000ff */
[----:B------:R-:W-:Y:S01]  /*7790*/  IMAD.SHL.U32 R2, R88, 0x100, RZ ;  /* 0x0000010058027824 */ /* 0x000fe200078e00ff */
[----:B------:R-:W-:Y:S01]  /*77a0*/  SHF.R.S32.HI R0, RZ, 0x18, R0 ;  /* 0x00000018ff007819 */ /* 0x000fe20000011400 */
[-C--:B------:R-:W-:Y:S01]  /*77b0*/  IMAD R19, R4, R82.reuse, R19 ;  /* 0x0000005204137224 */ /* 0x080fe200078e0213 */
[----:B------:R-:W-:Y:S01]  /*77c0*/  SHF.L.U32 R4, R89, 0x10, RZ ;  /* 0x0000001059047819 */ /* 0x000fe200000006ff */
[-C--:B------:R-:W-:Y:S01]  /*77d0*/  IMAD R16, R3, R82.reuse, R16 ;  /* 0x0000005203107224 */ /* 0x080fe200078e0210 */
[----:B------:R-:W-:Y:S01]  /*77e0*/  SHF.R.S32.HI R5, RZ, 0x18, R2 ;  /* 0x00000018ff057819 */ /* 0x000fe20000011402 */
[-C--:B------:R-:W-:Y:S01]  /*77f0*/  IMAD R17, R0, R82.reuse, R17 ;  /* 0x0000005200117224 */ /* 0x080fe200078e0211 */
[----:B------:R-:W-:Y:S01]  /*7800*/  SHF.R.S32.HI R0, RZ, 0x18, R88 ;  /* 0x00000018ff007819 */ /* 0x000fe20000011458 */
[----:B------:R-:W-:Y:S01]  /*7810*/  IMAD R47, R78, R47, RZ ;  /* 0x0000002f4e2f7224 */ /* 0x000fe200078e02ff */
[----:B------:R-:W-:Y:S01]  /*7820*/  PRMT R3, R89, 0x8880, RZ ;  /* 0x0000888059037816 */ /* 0x000fe200000000ff */
[-C--:B------:R-:W-:Y:S01]  /*7830*/  IMAD R18, R5, R82.reuse, R18 ;  /* 0x0000005205127224 */ /* 0x080fe200078e0212 */
[----:B------:R-:W-:Y:S01]  /*7840*/  SHF.L.U32 R2, R89, 0x8, RZ ;  /* 0x0000000859027819 */ /* 0x000fe200000006ff */
[-C--:B------:R-:W-:Y:S01]  /*7850*/  IMAD R23, R0, R82.reuse, R23 ;  /* 0x0000005200177224 */ /* 0x080fe200078e0217 */
[----:B------:R-:W-:Y:S01]  /*7860*/  SHF.R.S32.HI R0, RZ, 0x18, R4 ;  /* 0x00000018ff007819 */ /* 0x000fe20000011404 */
[-C--:B------:R-:W-:Y:S01]  /*7870*/  IMAD R20, R3, R82.reuse, R20 ;  /* 0x0000005203147224 */ /* 0x080fe200078e0214 */
[----:B------:R-:W-:Y:S01]  /*7880*/  SHF.R.S32.HI R5, RZ, 0x18, R2 ;  /* 0x00000018ff057819 */ /* 0x000fe20000011402 */
[----:B------:R-:W-:Y:S01]  /*7890*/  IMAD R55, R78, R55, RZ ;  /* 0x000000374e377224 */ /* 0x000fe200078e02ff */
[----:B------:R-:W-:Y:S01]  /*78a0*/  SHF.R.S32.HI R2, RZ, 0x18, R89 ;  /* 0x00000018ff027819 */ /* 0x000fe20000011459 */
[-C--:B------:R-:W-:Y:S01]  /*78b0*/  IMAD R21, R0, R82.reuse, R21 ;  /* 0x0000005200157224 */ /* 0x080fe200078e0215 */
[C---:B------:R-:W-:Y:S01]  /*78c0*/  SHF.L.U32 R0, R90.reuse, 0x10, RZ ;  /* 0x000000105a007819 */ /* 0x040fe200000006ff */
[-C--:B------:R-:W-:Y:S01]  /*78d0*/  IMAD R22, R5, R82.reuse, R22 ;  /* 0x0000005205167224 */ /* 0x080fe200078e0216 */
[----:B------:R-:W-:Y:S01]  /*78e0*/  PRMT R3, R90, 0x8880, RZ ;  /* 0x000088805a037816 */ /* 0x000fe200000000ff */
        /* <DEDUP_REMOVED lines=9> */
[----:B------:R-:W-:Y:S01]  /*7980*/  SHF.L.U32 R0, R91, 0x10, RZ ;  /* 0x000000105b007819 */ /* 0x000fe200000006ff */
[-C--:B------:R-:W-:Y:S01]  /*7990*/  IMAD R26, R5, R82.reuse, R26 ;  /* 0x00000052051a7224 */ /* 0x080fe200078e021a */
[C---:B------:R-:W-:Y:S01]  /*79a0*/  PRMT R3, R91.reuse, 0x8880, RZ ;  /* 0x000088805b037816 */ /* 0x040fe200000000ff */
[-C--:B------:R-:W-:Y:S01]  /*79b0*/  IMAD R31, R2, R82.reuse, R31 ;  /* 0x00000052021f7224 */ /* 0x080fe200078e021f */
[----:B------:R-:W-:Y:S01]  /*79c0*/  SHF.L.U32 R2, R91, 0x8, RZ ;  /* 0x000000085b027819 */ /* 0x000fe200000006ff */
[----:B------:R-:W-:Y:S01]  /*79d0*/  IMAD R67, R78, R67, RZ ;  /* 0x000000434e437224 */ /* 0x000fe200078e02ff */
[----:B------:R-:W-:Y:S01]  /*79e0*/  SHF.R.S32.HI R0, RZ, 0x18, R0 ;  /* 0x00000018ff007819 */ /* 0x000fe20000011400 */
[-C--:B------:R-:W-:Y:S01]  /*79f0*/  IMAD R28, R3, R82.reuse, R28 ;  /* 0x00000052031c7224 */ /* 0x080fe200078e021c */
[----:B------:R-:W-:Y:S02]  /*7a00*/  SHF.R.S32.HI R5, RZ, 0x18, R2 ;  /* 0x00000018ff057819 */ /* 0x000fe40000011402 */
[----:B------:R-:W-:Y:S01]  /*7a10*/  SHF.R.S32.HI R2, RZ, 0x18, R91 ;  /* 0x00000018ff027819 */ /* 0x000fe2000001145b */
[-C--:B------:R-:W-:Y:S01]  /*7a20*/  IMAD R29, R0, R82.reuse, R29 ;  /* 0x00000052001d7224 */ /* 0x080fe200078e021d */
[C---:B-1----:R-:W-:Y:S01]  /*7a30*/  PRMT R3, R92.reuse, 0x8880, RZ ;  /* 0x000088805c037816 */ /* 0x042fe200000000ff */
[----:B------:R-:W-:Y:S01]  /*7a40*/  IMAD.U32 R0, R92, 0x10000, RZ ;  /* 0x000100005c007824 */ /* 0x000fe200078e00ff */
[----:B------:R-:W-:Y:S01]  /*7a50*/  SHF.L.U32 R4, R93, 0x10, RZ ;  /* 0x000000105d047819 */ /* 0x000fe200000006ff */
[----:B------:R-:W-:Y:S01]  /*7a60*/  IMAD R30, R5, R82, R30 ;  /* 0x00000052051e7224 */ /* 0x000fe200078e021e */
[----:B------:R-:W-:Y:S01]  /*7a70*/  I2IP.S8.S32.SAT R10, R15, R10, RZ ;  /* 0x0000000a0f0a7239 */ /* 0x000fe200000014ff */
[-C--:B------:R-:W-:Y:S01]  /*7a80*/  IMAD R35, R2, R82.reuse, R35 ;  /* 0x0000005202237224 */ /* 0x080fe200078e0223 */
[----:B------:R-:W-:Y:S01]  /*7a90*/  SHF.L.U32 R2, R92, 0x8, RZ ;  /* 0x000000085c027819 */ /* 0x000fe200000006ff */
[-C--:B------:R-:W-:Y:S01]  /*7aa0*/  IMAD R32, R3, R82.reuse, R32 ;  /* 0x0000005203207224 */ /* 0x080fe200078e0220 */
[----:B------:R-:W-:Y:S02]  /*7ab0*/  SHF.R.S32.HI R0, RZ, 0x18, R0 ;  /* 0x00000018ff007819 */ /* 0x000fe40000011400 */
[----:B------:R-:W-:Y:S02]  /*7ac0*/  SHF.R.S32.HI R5, RZ, 0x18, R2 ;  /* 0x00000018ff057819 */ /* 0x000fe40000011402 */
[----:B------:R-:W-:Y:S01]  /*7ad0*/  PRMT R3, R93, 0x8880, RZ ;  /* 0x000088805d037816 */ /* 0x000fe200000000ff */
[-C--:B------:R-:W-:Y:S01]  /*7ae0*/  IMAD R33, R0, R82.reuse, R33 ;  /* 0x0000005200217224 */ /* 0x080fe200078e0221 */
[----:B------:R-:W-:Y:S01]  /*7af0*/  SHF.R.S32.HI R0, RZ, 0x18, R92 ;  /* 0x00000018ff007819 */ /* 0x000fe2000001145c */
[----:B------:R-:W-:Y:S01]  /*7b00*/  IMAD R34, R5, R82, R34 ;  /* 0x0000005205227224 */ /* 0x000fe200078e0222 */
[----:B------:R-:W-:Y:S02]  /*7b10*/  SHF.L.U32 R2, R93, 0x8, RZ ;  /* 0x000000085d027819 */ /* 0x000fe400000006ff */
[----:B------:R-:W-:Y:S01]  /*7b20*/  I2IP.S8.S32.SAT R14, R19, R14, RZ ;  /* 0x0000000e130e7239 */ /* 0x000fe200000014ff */
[-C--:B------:R-:W-:Y:S01]  /*7b30*/  IMAD R39, R0, R82.reuse, R39 ;  /* 0x0000005200277224 */ /* 0x080fe200078e0227 */
[----:B------:R-:W-:Y:S01]  /*7b40*/  SHF.R.S32.HI R0, RZ, 0x18, R4 ;  /* 0x00000018ff007819 */ /* 0x000fe20000011404 */
[-C--:B------:R-:W-:Y:S01]  /*7b50*/  IMAD R36, R3, R82.reuse, R36 ;  /* 0x0000005203247224 */ /* 0x080fe200078e0224 */
[----:B------:R-:W-:Y:S02]  /*7b60*/  SHF.R.S32.HI R5, RZ, 0x18, R2 ;  /* 0x00000018ff057819 */ /* 0x000fe40000011402 */
[----:B------:R-:W-:Y:S01]  /*7b70*/  SHF.L.U32 R2, R94, 0x10, RZ ;  /* 0x000000105e027819 */ /* 0x000fe200000006ff */
[-C--:B------:R-:W-:Y:S01]  /*7b80*/  IMAD R37, R0, R82.reuse, R37 ;  /* 0x0000005200257224 */ /* 0x080fe200078e0225 */
[----:B------:R-:W-:Y:S01]  /*7b90*/  SHF.R.S32.HI R0, RZ, 0x18, R93 ;  /* 0x00000018ff007819 */ /* 0x000fe2000001145d */
[-C--:B------:R-:W-:Y:S01]  /*7ba0*/  IMAD R38, R5, R82.reuse, R38 ;  /* 0x0000005205267224 */ /* 0x080fe200078e0226 */
[C---:B------:R-:W-:Y:S02]  /*7bb0*/  PRMT R3, R94.reuse, 0x8880, RZ ;  /* 0x000088805e037816 */ /* 0x040fe400000000ff */
[----:B------:R-:W-:Y:S01]  /*7bc0*/  SHF.L.U32 R5, R94, 0x8, RZ ;  /* 0x000000085e057819 */ /* 0x000fe200000006ff */
[-C--:B------:R-:W-:Y:S01]  /*7bd0*/  IMAD R43, R0, R82.reuse, R43 ;  /* 0x00000052002b7224 */ /* 0x080fe200078e022b */
[----:B------:R-:W-:Y:S01]  /*7be0*/  SHF.R.S32.HI R2, RZ, 0x18, R2 ;  /* 0x00000018ff027819 */ /* 0x000fe20000011402 */
[-C--:B------:R-:W-:Y:S01]  /*7bf0*/  IMAD R40, R3, R82.reuse, R40 ;  /* 0x0000005203287224 */ /* 0x080fe200078e0228 */
[----:B------:R-:W-:Y:S02]  /*7c00*/  SHF.R.S32.HI R5, RZ, 0x18, R5 ;  /* 0x00000018ff057819 */ /* 0x000fe40000011405 */
[----:B------:R-:W-:Y:S01]  /*7c10*/  SHF.R.S32.HI R4, RZ, 0x18, R94 ;  /* 0x00000018ff047819 */ /* 0x000fe2000001145e */
[-C--:B------:R-:W-:Y:S01]  /*7c20*/  IMAD R41, R2, R82.reuse, R41 ;  /* 0x0000005202297224 */ /* 0x080fe200078e0229 */
[----:B------:R-:W-:Y:S01]  /*7c30*/  SHF.L.U32 R0, R95, 0x10, RZ ;  /* 0x000000105f007819 */ /* 0x000fe200000006ff */
[-C--:B------:R-:W-:Y:S01]  /*7c40*/  IMAD R42, R5, R82.reuse, R42 ;  /* 0x00000052052a7224 */ /* 0x080fe200078e022a */
[C---:B------:R-:W-:Y:S01]  /*7c50*/  PRMT R3, R95.reuse, 0x8880, RZ ;  /* 0x000088805f037816 */ /* 0x040fe200000000ff */
[-C--:B------:R-:W-:Y:S01]  /*7c60*/  IMAD R47, R4, R82.reuse, R47 ;  /* 0x00000052042f7224 */ /* 0x080fe200078e022f */
[----:B------:R-:W-:Y:S02]  /*7c70*/  SHF.L.U32 R2, R95, 0x8, RZ ;  /* 0x000000085f027819 */ /* 0x000fe400000006ff */
[----:B------:R-:W-:Y:S01]  /*7c80*/  SHF.R.S32.HI R0, RZ, 0x18, R0 ;  /* 0x00000018ff007819 */ /* 0x000fe20000011400 */
[-C--:B------:R-:W-:Y:S01]  /*7c90*/  IMAD R44, R3, R82.reuse, R44 ;  /* 0x00000052032c7224 */ /* 0x080fe200078e022c */
[----:B------:R-:W-:Y:S02]  /*7ca0*/  SHF.R.S32.HI R5, RZ, 0x18, R2 ;  /* 0x00000018ff057819 */ /* 0x000fe40000011402 */
[----:B------:R-:W-:Y:S01]  /*7cb0*/  SHF.R.S32.HI R2, RZ, 0x18, R95 ;  /* 0x00000018ff027819 */ /* 0x000fe2000001145f */
[-C--:B------:R-:W-:Y:S01]  /*7cc0*/  IMAD R45, R0, R82.reuse, R45 ;  /* 0x00000052002d7224 */ /* 0x080fe200078e022d */
[----:B------:R-:W-:Y:S01]  /*7cd0*/  PRMT R3, R96, 0x8880, RZ ;  /* 0x0000888060037816 */ /* 0x000fe200000000ff */
[-C--:B------:R-:W-:Y:S01]  /*7ce0*/  IMAD R46, R5, R82.reuse, R46 ;  /* 0x00000052052e7224 */ /* 0x080fe200078e022e */
[C---:B------:R-:W-:Y:S01]  /*7cf0*/  SHF.L.U32 R4, R97.reuse, 0x10, RZ ;  /* 0x0000001061047819 */ /* 0x040fe200000006ff */
[-C--:B------:R-:W-:Y:S01]  /*7d00*/  IMAD R51, R2, R82.reuse, R51 ;  /* 0x0000005202337224 */ /* 0x080fe200078e0233 */
[----:B------:R-:W-:Y:S01]  /*7d10*/  SHF.R.S32.HI R2, RZ, 0x18, R96 ;  /* 0x00000018ff027819 */ /* 0x000fe20000011460 */
[C---:B------:R-:W-:Y:S01]  /*7d20*/  IMAD.U32 R0, R96.reuse, 0x10000, RZ ;  /* 0x0001000060007824 */ /* 0x040fe200078e00ff */
[----:B------:R-:W-:Y:S01]  /*7d30*/  PRMT R5, R97, 0x8880, RZ ;  /* 0x0000888061057816 */ /* 0x000fe200000000ff */
[-C--:B------:R-:W-:Y:S01]  /*7d40*/  IMAD R48, R3, R82.reuse, R48 ;  /* 0x0000005203307224 */ /* 0x080fe200078e0230 */
[----:B------:R-:W-:Y:S02]  /*7d50*/  SHF.L.U32 R3, R96, 0x8, RZ ;  /* 0x0000000860037819 */ /* 0x000fe400000006ff */
[----:B------:R-:W-:Y:S02]  /*7d60*/  SHF.R.S32.HI R0, RZ, 0x18, R0 ;  /* 0x00000018ff007819 */ /* 0x000fe40000011400 */
[----:B------:R-:W-:Y:S02]  /*7d70*/  SHF.R.S32.HI R3, RZ, 0x18, R3 ;  /* 0x00000018ff037819 */ /* 0x000fe40000011403 */
[----:B------:R-:W-:Y:S01]  /*7d80*/  SHF.R.S32.HI R4, RZ, 0x18, R4 ;  /* 0x00000018ff047819 */ /* 0x000fe20000011404 */
[-C--:B------:R-:W-:Y:S01]  /*7d90*/  IMAD R49, R0, R82.reuse, R49 ;  /* 0x0000005200317224 */ /* 0x080fe200078e0231 */
[----:B------:R-:W-:Y:S01]  /*7da0*/  SHF.R.S32.HI R0, RZ, 0x18, R97 ;  /* 0x00000018ff007819 */ /* 0x000fe20000011461 */
[-C--:B------:R-:W-:Y:S01]  /*7db0*/  IMAD R50, R3, R82.reuse, R50 ;  /* 0x0000005203327224 */ /* 0x080fe200078e0232 */
[----:B------:R-:W-:Y:S01]  /*7dc0*/  SHF.L.U32 R3, R97, 0x8, RZ ;  /* 0x0000000861037819 */ /* 0x000fe200000006ff */
[-C--:B------:R-:W-:Y:S01]  /*7dd0*/  IMAD R55, R2, R82.reuse, R55 ;  /* 0x0000005202377224 */ /* 0x080fe200078e0237 */
        /* <DEDUP_REMOVED lines=8> */
[----:B------:R-:W-:Y:S01]  /*7e60*/  IMAD R59, R0, R82, R59 ;  /* 0x00000052003b7224 */ /* 0x000fe200078e023b */
[----:B------:R-:W-:Y:S01]  /*7e70*/  I2IP.S8.S32.SAT R18, R23, R18, RZ ;  /* 0x0000001217127239 */ /* 0x000fe200000014ff */
[----:B------:R-:W-:Y:S01]  /*7e80*/  IMAD R56, R5, R82, R56 ;  /* 0x0000005205387224 */ /* 0x000fe200078e0238 */
[----:B------:R-:W-:Y:S01]  /*7e90*/  I2IP.S8.S32.SAT R86, R9, R8, R10 ;  /* 0x0000000809567239 */ /* 0x000fe2000000140a */
[----:B------:R-:W-:Y:S01]  /*7ea0*/  IMAD R57, R2, R82, R57 ;  /* 0x0000005202397224 */ /* 0x000fe200078e0239 */
[----:B------:R-:W-:Y:S02]  /*7eb0*/  I2IP.S8.S32.SAT R87, R13, R12, R14 ;  /* 0x0000000c0d577239 */ /* 0x000fe4000000140e */
[----:B------:R-:W-:Y:S02]  /*7ec0*/  SHF.R.S32.HI R7, RZ, 0x18, R7 ;  /* 0x00000018ff077819 */ /* 0x000fe40000011407 */
[----:B------:R-:W-:Y:S01]  /*7ed0*/  SHF.L.U32 R2, R99, 0x10, RZ ;  /* 0x0000001063027819 */ /* 0x000fe200000006ff */
[----:B------:R1:W-:Y:S01]  /*7ee0*/  STS.128 [R153+UR49+0xa200], R84 ;  /* 0x00a2005499007988 */ /* 0x0003e20008000c31 */
[----:B------:R-:W-:Y:S01]  /*7ef0*/  SHF.R.S32.HI R0, RZ, 0x18, R98 ;  /* 0x00000018ff007819 */ /* 0x000fe20000011462 */
[----:B------:R-:W-:Y:S01]  /*7f00*/  IMAD R58, R7, R82, R58 ;  /* 0x00000052073a7224 */ /* 0x000fe200078e023a */
[----:B------:R-:W-:Y:S02]  /*7f10*/  I2IP.S8.S32.SAT R16, R17, R16, R18 ;  /* 0x0000001011107239 */ /* 0x000fe40000001412 */
[----:B------:R-:W-:Y:S01]  /*7f20*/  I2IP.S8.S32.SAT R17, R27, R22, RZ ;  /* 0x000000161b117239 */ /* 0x000fe200000014ff */
[----:B------:R-:W-:Y:S01]  /*7f30*/  IMAD R63, R0, R82, R63 ;  /* 0x00000052003f7224 */ /* 0x000fe200078e023f */
[----:B------:R-:W-:Y:S02]  /*7f40*/  I2IP.S8.S32.SAT R18, R31, R26, RZ ;  /* 0x0000001a1f127239 */ /* 0x000fe400000014ff */
[----:B------:R-:W-:Y:S02]  /*7f50*/  I2IP.S8.S32.SAT R19, R35, R30, RZ ;  /* 0x0000001e23137239 */ /* 0x000fe400000014ff */
[C---:B------:R-:W-:Y:S02]  /*7f60*/  PRMT R3, R99.reuse, 0x8880, RZ ;  /* 0x0000888063037816 */ /* 0x040fe400000000ff */
[----:B------:R-:W-:Y:S02]  /*7f70*/  SHF.L.U32 R5, R99, 0x8, RZ ;  /* 0x0000000863057819 */ /* 0x000fe400000006ff */
[----:B------:R-:W-:Y:S01]  /*7f80*/  SHF.R.S32.HI R2, RZ, 0x18, R2 ;  /* 0x00000018ff027819 */ /* 0x000fe20000011402 */
[----:B------:R-:W-:Y:S01]  /*7f90*/  IMAD R60, R3, R82, R60 ;  /* 0x00000052033c7224 */ /* 0x000fe200078e023c */
[----:B------:R-:W-:Y:S02]  /*7fa0*/  I2IP.S8.S32.SAT R17, R21, R20, R17 ;  /* 0x0000001415117239 */ /* 0x000fe40000001411 */
[----:B------:R-:W-:Y:S01]  /*7fb0*/  I2IP.S8.S32.SAT R18, R25, R24, R18 ;  /* 0x0000001819127239 */ /* 0x000fe20000001412 */
[----:B------:R-:W-:Y:S01]  /*7fc0*/  IMAD R61, R2, R82, R61 ;  /* 0x00000052023d7224 */ /* 0x000fe200078e023d */
[----:B------:R-:W-:Y:S02]  /*7fd0*/  I2IP.S8.S32.SAT R19, R29, R28, R19 ;  /* 0x0000001c1d137239 */ /* 0x000fe40000001413 */
[----:B------:R-:W-:Y:S02]  /*7fe0*/  SHF.R.S32.HI R5, RZ, 0x18, R5 ;  /* 0x00000018ff057819 */ /* 0x000fe40000011405 */
[----:B------:R-:W-:Y:S01]  /*7ff0*/  SHF.R.S32.HI R4, RZ, 0x18, R99 ;  /* 0x00000018ff047819 */ /* 0x000fe20000011463 */
[----:B------:R1:W-:Y:S01]  /*8000*/  STS.128 [R172+0xa200], R16 ;  /* 0x00a20010ac007388 */ /* 0x0003e20000000c00 */
[----:B------:R-:W-:Y:S01]  /*8010*/  I2IP.S8.S32.SAT R34, R39, R34, RZ ;  /* 0x0000002227227239 */ /* 0x000fe200000014ff */
[----:B------:R-:W-:Y:S01]  /*8020*/  IMAD R62, R5, R82, R62 ;  /* 0x00000052053e7224 */ /* 0x000fe200078e023e */
[----:B------:R-:W-:Y:S01]  /*8030*/  I2IP.S8.S32.SAT R38, R43, R38, RZ ;  /* 0x000000262b267239 */ /* 0x000fe200000014ff */
[----:B------:R-:W-:Y:S01]  /*8040*/  IMAD R67, R4, R82, R67 ;  /* 0x0000005204437224 */ /* 0x000fe200078e0243 */
[----:B------:R-:W-:Y:S02]  /*8050*/  I2IP.S8.S32.SAT R42, R47, R42, RZ ;  /* 0x0000002a2f2a7239 */ /* 0x000fe400000014ff */
[----:B------:R-:W-:Y:S02]  /*8060*/  I2IP.S8.S32.SAT R35, R51, R46, RZ ;  /* 0x0000002e33237239 */ /* 0x000fe400000014ff */
[----:B------:R-:W-:Y:S02]  /*8070*/  I2IP.S8.S32.SAT R32, R33, R32, R34 ;  /* 0x0000002021207239 */ /* 0x000fe40000001422 */
[----:B------:R-:W-:Y:S02]  /*8080*/  I2IP.S8.S32.SAT R33, R37, R36, R38 ;  /* 0x0000002425217239 */ /* 0x000fe40000001426 */
[----:B------:R-:W-:Y:S02]  /*8090*/  I2IP.S8.S32.SAT R34, R41, R40, R42 ;  /* 0x0000002829227239 */ /* 0x000fe4000000142a */
[----:B------:R-:W-:Y:S02]  /*80a0*/  I2IP.S8.S32.SAT R35, R45, R44, R35 ;  /* 0x0000002c2d237239 */ /* 0x000fe40000001423 */
[----:B------:R-:W-:Y:S02]  /*80b0*/  I2IP.S8.S32.SAT R50, R55, R50, RZ ;  /* 0x0000003237327239 */ /* 0x000fe400000014ff */
[----:B------:R-:W-:Y:S01]  /*80c0*/  I2IP.S8.S32.SAT R54, R59, R54, RZ ;  /* 0x000000363b367239 */ /* 0x000fe200000014ff */
[----:B------:R1:W-:Y:S01]  /*80d0*/  STS.128 [R171+0xa200], R32 ;  /* 0x00a20020ab007388 */ /* 0x0003e20000000c00 */
[----:B------:R-:W-:Y:S02]  /*80e0*/  I2IP.S8.S32.SAT R58, R63, R58, RZ ;  /* 0x0000003a3f3a7239 */ /* 0x000fe400000014ff */
[----:B------:R-:W-:Y:S02]  /*80f0*/  I2IP.S8.S32.SAT R62, R67, R62, RZ ;  /* 0x0000003e433e7239 */ /* 0x000fe400000014ff */
[----:B------:R-:W-:Y:S02]  /*8100*/  I2IP.S8.S32.SAT R48, R49, R48, R50 ;  /* 0x0000003031307239 */ /* 0x000fe40000001432 */
[----:B------:R-:W-:Y:S02]  /*8110*/  I2IP.S8.S32.SAT R49, R53, R52, R54 ;  /* 0x0000003435317239 */ /* 0x000fe40000001436 */
[----:B------:R-:W-:Y:S02]  /*8120*/  I2IP.S8.S32.SAT R50, R57, R56, R58 ;  /* 0x0000003839327239 */ /* 0x000fe4000000143a */
[----:B------:R-:W-:Y:S02]  /*8130*/  I2IP.S8.S32.SAT R51, R61, R60, R62 ;  /* 0x0000003c3d337239 */ /* 0x000fe4000000143e */
[----:B------:R-:W-:Y:S02]  /*8140*/  LEA R0, R160, UR49, 0x3 ;  /* 0x00000031a0007c11 */ /* 0x000fe4000f8e18ff */
[----:B------:R-:W-:Y:S01]  /*8150*/  @P6 SHF.L.U32 R3, R159, 0x1f, RZ ;  /* 0x0000001f9f036819 */ /* 0x000fe200000006ff */
        /* <DEDUP_REMOVED lines=9> */
[----:B------:R-:W-:Y:S02]  /*81f0*/  UIADD3 UR8, UP0, UPT, UR52, 0x680, URZ ;  /* 0x0000068034087890 */ /* 0x000fe4000ff1e0ff */
[----:B------:R-:W-:Y:S02]  /*8200*/  UIADD3 UR5, UPT, UPT, UR41, 0x40, URZ ;  /* 0x0000004029057890 */ /* 0x000fe4000fffe0ff */
[----:B------:R-:W-:Y:S02]  /*8210*/  UIADD3 UR4, UPT, UPT, UR49, 0xa200, URZ ;  /* 0x0000a20031047890 */ /* 0x000fe4000fffe0ff */
[----:B------:R-:W-:Y:S01]  /*8220*/  UIADD3.X UR9, UPT, UPT, URZ, UR53, URZ, UP0, !UPT ;  /* 0x00000035ff097290 */ /* 0x000fe200087fe4ff */
[----:B------:R-:W-:Y:S01]  /*8230*/  UMOV UR6, UR42 ;  /* 0x0000002a00067c82 */ /* 0x000fe20008000000 */
[----:B------:R-:W-:Y:S07]  /*8240*/  UMOV UR7, UR36 ;  /* 0x0000002400077c82 */ /* 0x000fee0008000000 */
[----:B------:R2:W-:Y:S01]  /*8250*/  UTMASTG.3D [UR4], [UR8] ;  /* 0x00000004080073b5 */ /* 0x0005e20008010000 */
[----:B------:R0:W-:Y:S01]  /*8260*/  UTMACMDFLUSH ;  /* 0x00000000000079b7 */ /* 0x0001e20000000000 */
[----:B--2---:R-:W-:Y:S04]  /*8270*/  DEPBAR.LE SB0, 0x1 ;  /* 0x000080400000791a */ /* 0x004fe80000000000 */
.L_x_104:
[----:B------:R-:W-:Y:S05]  /*8280*/  BSYNC.RECONVERGENT B0 ;  /* 0x0000000000007941 */ /* 0x000fea0003800200 */
.L_x_103:
        /* <DEDUP_REMOVED lines=16> */
.L_x_108:
[----:B------:R-:W-:Y:S05]  /*8390*/  BSYNC B0 ;  /* 0x0000000000007941 */ /* 0x000fea0003800000 */
.L_x_107:
        /* <DEDUP_REMOVED lines=19> */
[----:B--234-:R-:W-:Y:S02]  /*84d0*/  LOP3.LUT R159, R159, R0, RZ, 0x3c, !PT ;  /* 0x000000009f9f7212 */ /* 0x01cfe400078e3cff */
.L_x_106:
[----:B------:R-:W-:Y:S05]  /*84e0*/  BSYNC B1 ;  /* 0x0000000000017941 */ /* 0x000fea0003800000 */
.L_x_105:
[----:B------:R-:W-:Y:S05]  /*84f0*/  VIADD R3, R80, 0x80 ;  /* 0x0000008050037836 */ /* 0x000fea0000000000 */
        /* <DEDUP_REMOVED lines=9> */
[----:B------:R-:W3:Y:S01]  /*8590*/  LDCU.64 UR6, c[0x4][0x80] ;  /* 0x01001000ff0677ac */ /* 0x000ee20008000a00 */
[----:B------:R-:W4:Y:S01]  /*85a0*/  LDC.64 R2, c[0x4][R3] ;  /* 0x0100000003027b82 */ /* 0x000f220000000a00 */
[----:B------:R-:W5:Y:S01]  /*85b0*/  LDCU.64 UR4, c[0x4][0x18] ;  /* 0x01000300ff0477ac */ /* 0x000f620008000a00 */
[----:B--2---:R-:W-:Y:S01]  /*85c0*/  MOV R5, UR9 ;  /* 0x0000000900057c02 */ /* 0x004fe20008000f00 */
[----:B------:R-:W-:Y:S01]  /*85d0*/  IMAD.U32 R4, RZ, RZ, UR8 ;  /* 0x00000008ff047e24 */ /* 0x000fe2000f8e00ff */
[----:B---3--:R-:W-:Y:S01]  /*85e0*/  MOV R7, UR7 ;  /* 0x0000000700077c02 */ /* 0x008fe20008000f00 */
[----:B------:R-:W-:Y:S01]  /*85f0*/  IMAD.U32 R6, RZ, RZ, UR6 ;  /* 0x00000006ff067e24 */ /* 0x000fe2000f8e00ff */
[----:B-----5:R-:W-:Y:S01]  /*8600*/  MOV R11, UR5 ;  /* 0x00000005000b7c02 */ /* 0x020fe20008000f00 */
[----:B------:R-:W-:Y:S02]  /*8610*/  IMAD.U32 R10, RZ, RZ, UR4 ;  /* 0x00000004ff0a7e24 */ /* 0x000fe4000f8e00ff */
[----:B------:R-:W-:Y:S07]  /*8620*/  LEPC R20, `(.L_x_110) ;  /* 0x000000001014794e */ /* 0x000fee0000000000 */
[----:B-1--4-:R-:W-:Y:S05]  /*8630*/  CALL.ABS.NOINC R2 ;  /* 0x0000000002007343 */ /* 0x012fea0003c00000 */
.L_x_110:
[----:B------:R-:W-:Y:S05]  /*8640*/  WARPSYNC.ALL ;  /* 0x0000000000007948 */ /* 0x000fea0003800000 */
[----:B------:R-:W-:Y:S01]  /*8650*/  R2UR UR4, R80 ;  /* 0x00000000500472ca */ /* 0x000fe200000e0000 */
[----:B------:R-:W-:Y:S01]  /*8660*/  BSSY.RECONVERGENT B0, `(.L_x_111) ;  /* 0x000011f000007945 */ /* 0x000fe20003800200 */
[C---:B------:R-:W-:Y:S02]  /*8670*/  PRMT R81, R100.reuse, 0x8880, RZ ;  /* 0x0000888064517816 */ /* 0x040fe400000000ff */
[C---:B-1----:R-:W-:Y:S02]  /*8680*/  SHF.L.U32 R84, R100.reuse, 0x8, RZ ;  /* 0x0000000864547819 */ /* 0x042fe400000006ff */
[----:B------:R-:W-:Y:S02]  /*8690*/  SHF.L.U32 R83, R100, 0x10, RZ ;  /* 0x0000001064537819 */ /* 0x000fe400000006ff */
[----:B------:R-:W-:Y:S02]  /*86a0*/  SHF.R.S32.HI R84, RZ, 0x18, R84 ;  /* 0x00000018ff547819 */ /* 0x000fe40000011454 */
[----:B------:R-:W-:Y:S02]  /*86b0*/  SHF.R.S32.HI R83, RZ, 0x18, R83 ;  /* 0x00000018ff537819 */ /* 0x000fe40000011453 */
[----:B------:R-:W-:Y:S01]  /*86c0*/  ISETP.NE.AND P0, PT, R167, RZ, PT ;  /* 0x000000ffa700720c */ /* 0x000fe20003f05270 */
[----:B------:R-:W1:Y:S01]  /*86d0*/  LDTM.x64 R4, tmem[UR4+0x80] ;  /* 0x00008004000479ee */ /* 0x000e620008340000 */
[----:B------:R-:W-:Y:S01]  /*86e0*/  ISETP.NE.AND P6, PT, R117, RZ, PT ;  /* 0x000000ff7500720c */ /* 0x000fe20003fc5270 */
[C---:B-1----:R-:W-:Y:S02]  /*86f0*/  IMAD R0, R78.reuse, R4, RZ ;  /* 0x000000044e007224 */ /* 0x042fe400078e02ff */
        /* <DEDUP_REMOVED lines=141> */
[C---:B------:R-:W-:Y:S01]  /*8fd0*/  PRMT R3, R92.reuse, 0x8880, RZ ;  /* 0x000088805c037816 */ /* 0x040fe200000000ff */
        /* <DEDUP_REMOVED lines=124> */
[----:B------:R-:W-:Y:S02]  /*97a0*/  UIADD3 UR8, UP0, UPT, UR52, 0x680, URZ ;  /* 0x0000068034087890 */ /* 0x000fe4000ff1e0ff */
[----:B------:R-:W-:Y:S02]  /*97b0*/  UIADD3 UR5, UPT, UPT, UR41, 0x80, URZ ;  /* 0x0000008029057890 */ /* 0x000fe4000fffe0ff */
[----:B------:R-:W-:Y:S01]  /*97c0*/  MOV R166, UR10 ;  /* 0x0000000a00a67c02 */ /* 0x000fe20008000f00 */
[----:B------:R-:W-:Y:S01]  /*97d0*/  UIADD3.X UR9, UPT, UPT, URZ, UR53, URZ, UP0, !UPT ;  /* 0x00000035ff097290 */ /* 0x000fe200087fe4ff */
[----:B------:R-:W-:Y:S02]  /*97e0*/  UMOV UR6, UR42 ;  /* 0x0000002a00067c82 */ /* 0x000fe40008000000 */
[----:B------:R-:W-:Y:S01]  /*97f0*/  R2UR UR4, R166 ;  /* 0x00000000a60472ca */ /* 0x000fe200000e0000 */
[----:B------:R-:W-:Y:S11]  /*9800*/  UMOV UR7, UR36 ;  /* 0x0000002400077c82 */ /* 0x000ff60008000000 */
[----:B------:R-:W-:Y:S01]  /*9810*/  @!UPT UIADD3 URZ, UPT, UPT, URZ, URZ, URZ ;  /* 0x000000fffffff290 */ /* 0x000fe2000fffe0ff */
[----:B------:R2:W-:Y:S01]  /*9820*/  UTMASTG.3D [UR4], [UR8] ;  /* 0x00000004080073b5 */ /* 0x0005e20008010000 */
[----:B------:R0:W-:Y:S01]  /*9830*/  UTMACMDFLUSH ;  /* 0x00000000000079b7 */ /* 0x0001e20000000000 */
[----:B--2---:R-:W-:Y:S04]  /*9840*/  DEPBAR.LE SB0, 0x1 ;  /* 0x000080400000791a */ /* 0x004fe80000000000 */
.L_x_112:
[----:B------:R-:W-:Y:S05]  /*9850*/  BSYNC.RECONVERGENT B0 ;  /* 0x0000000000007941 */ /* 0x000fea0003800200 */
.L_x_111:
        /* <DEDUP_REMOVED lines=16> */
.L_x_116:
[----:B------:R-:W-:Y:S05]  /*9960*/  BSYNC B0 ;  /* 0x0000000000007941 */ /* 0x000fea0003800000 */
.L_x_115:
        /* <DEDUP_REMOVED lines=20> */
.L_x_114:
[----:B------:R-:W-:Y:S05]  /*9ab0*/  BSYNC B1 ;  /* 0x0000000000017941 */ /* 0x000fea0003800000 */
.L_x_113:
        /* <DEDUP_REMOVED lines=21> */
.L_x_118:
[----:B------:R-:W-:Y:S01]  /*9c10*/  ISETP.NE.AND P0, PT, R167, RZ, PT ;  /* 0x000000ffa700720c */ /* 0x000fe20003f05270 */
[----:B------:R-:W-:Y:S05]  /*9c20*/  WARPSYNC.ALL ;  /* 0x0000000000007948 */ /* 0x000fea0003800000 */
[----:B------:R-:W-:Y:S01]  /*9c30*/  IMAD.U32 R140, R102, 0x10000, RZ ;  /* 0x00010000668c7824 */ /* 0x000fe200078e00ff */
[----:B------:R-:W-:Y:S01]  /*9c40*/  R2UR UR4, R80 ;  /* 0x00000000500472ca */ /* 0x000fe200000e0000 */
[----:B------:R-:W-:Y:S01]  /*9c50*/  IMAD.U32 R134, R88, 0x10000, RZ ;  /* 0x0001000058867824 */ /* 0x000fe200078e00ff */
[C---:B------:R-:W-:Y:S01]  /*9c60*/  SHF.L.U32 R0, R100.reuse, 0x10, RZ ;  /* 0x0000001064007819 */ /* 0x040fe200000006ff */
[----:B-1----:R-:W-:Y:S01]  /*9c70*/  IMAD.U32 R119, R93, 0x10000, RZ ;  /* 0x000100005d777824 */ /* 0x002fe200078e00ff */
[----:B------:R-:W-:Y:S01]  /*9c80*/  PRMT R3, R100, 0x8880, RZ ;  /* 0x0000888064037816 */ /* 0x000fe200000000ff */
[----:B------:R-:W-:Y:S01]  /*9c90*/  IMAD.U32 R104, R98, 0x10000, RZ ;  /* 0x0001000062687824 */ /* 0x000fe200078e00ff */
[----:B------:R-:W-:Y:S01]  /*9ca0*/  SHF.L.U32 R81, R100, 0x8, RZ ;  /* 0x0000000864517819 */ /* 0x000fe200000006ff */
[----:B------:R-:W-:Y:S01]  /*9cb0*/  IMAD.SHL.U32 R127, R90, 0x100, RZ ;  /* 0x000001005a7f7824 */ /* 0x000fe200078e00ff */
[----:B------:R-:W-:Y:S01]  /*9cc0*/  SHF.R.S32.HI R0, RZ, 0x18, R0 ;  /* 0x00000018ff007819 */ /* 0x000fe20000011400 */
[----:B------:R-:W-:Y:S01]  /*9cd0*/  IMAD.SHL.U32 R112, R95, 0x100, RZ ;  /* 0x000001005f707824 */ /* 0x000fe200078e00ff */
[----:B------:R-:W-:Y:S01]  /*9ce0*/  SHF.R.S32.HI R81, RZ, 0x18, R81 ;  /* 0x00000018ff517819 */ /* 0x000fe20000011451 */
[----:B------:R-:W-:Y:S01]  /*9cf0*/  BSSY.RECONVERGENT B0, `(.L_x_119) ;  /* 0x0000121000007945 */ /* 0x000fe20003800200 */
[----:B------:R-:W-:Y:S01]  /*9d00*/  SHF.R.S32.HI R2, RZ, 0x18, R100 ;  /* 0x00000018ff027819 */ /* 0x000fe20000011464 */
[----:B------:R-:W1:Y:S01]  /*9d10*/  LDTM.x64 R4, tmem[UR4+0xc0] ;  /* 0x0000c004000479ee */ /* 0x000e620008340000 */
[----:B------:R-:W-:Y:S01]  /*9d20*/  NOP ;  /* 0x0000000000007918 */ /* 0x000fe20000000000 */
[----:B------:R-:W-:Y:S02]  /*9d30*/  SHF.R.S32.HI R84, RZ, 0x18, R101 ;  /* 0x00000018ff547819 */ /* 0x000fe40000011465 */
[----:B------:R-:W-:Y:S02]  /*9d40*/  SHF.R.S32.HI R85, RZ, 0x18, R102 ;  /* 0x00000018ff557819 */ /* 0x000fe40000011466 */
[----:B------:R-:W-:Y:S02]  /*9d50*/  SHF.R.S32.HI R86, RZ, 0x18, R103 ;  /* 0x00000018ff567819 */ /* 0x000fe40000011467 */
[----:B------:R-:W-:Y:S02]  /*9d60*/  SHF.R.S32.HI R87, RZ, 0x18, R88 ;  /* 0x00000018ff577819 */ /* 0x000fe40000011458 */
[----:B------:R-:W-:Y:S02]  /*9d70*/  R2UR UR5, R108 ;  /* 0x000000006c0572ca */ /* 0x000fe400000e0000 */
[C---:B------:R-:W-:Y:S02]  /*9d80*/  PRMT R143, R101.reuse, 0x8880, RZ ;  /* 0x00008880658f7816 */ /* 0x040fe400000000ff */
[----:B------:R-:W-:Y:S02]  /*9d90*/  SHF.L.U32 R83, R101, 0x10, RZ ;  /* 0x0000001065537819 */ /* 0x000fe400000006ff */
[----:B------:R-:W-:Y:S02]  /*9da0*/  PRMT R141, R102, 0x8880, RZ ;  /* 0x00008880668d7816 */ /* 0x000fe400000000ff */
[----:B------:R-:W-:Y:S02]  /*9db0*/  SHF.R.S32.HI R83, RZ, 0x18, R83 ;  /* 0x00000018ff537819 */ /* 0x000fe40000011453 */
[C---:B------:R-:W-:Y:S02]  /*9dc0*/  PRMT R138, R103.reuse, 0x8880, RZ ;  /* 0x00008880678a7816 */ /* 0x040fe400000000ff */
[----:B------:R-:W-:Y:S01]  /*9dd0*/  SHF.L.U32 R137, R103, 0x10, RZ ;  /* 0x0000001067897819 */ /* 0x000fe200000006ff */
[----:B------:R-:W-:Y:S01]  /*9de0*/  UIADD3 UR5, UPT, UPT, UR5, 0xb0, URZ ;  /* 0x000000b005057890 */ /* 0x000fe2000fffe0ff */
[----:B-1----:R-:W-:Y:S01]  /*9df0*/  IMAD R4, R78, R4, RZ ;  /* 0x000000044e047224 */ /* 0x002fe200078e02ff */
[----:B------:R-:W-:Y:S01]  /*9e00*/  PRMT R135, R88, 0x8880, RZ ;  /* 0x0000888058877816 */ /* 0x000fe200000000ff */
[C---:B------:R-:W-:Y:S01]  /*9e10*/  IMAD R5, R78.reuse, R5, RZ ;  /* 0x000000054e057224 */ /* 0x040fe200078e02ff */
[----:B------:R-:W-:Y:S01]  /*9e20*/  UPRMT UR5, UR37, 0x654, UR5 ;  /* 0x0000065425057896 */ /* 0x000fe20008000005 */
[----:B------:R-:W-:Y:S01]  /*9e30*/  IMAD R4, R3, R82, R4 ;  /* 0x0000005203047224 */ /* 0x000fe200078e0204 */
[C---:B------:R-:W-:Y:S01]  /*9e40*/  PRMT R132, R89.reuse, 0x8880, RZ ;  /* 0x0000888059847816 */ /* 0x040fe200000000ff */
[----:B------:R-:W-:Y:S01]  /*9e50*/  IMAD R6, R78, R6, RZ ;  /* 0x000000064e067224 */ /* 0x000fe200078e02ff */
[----:B------:R-:W-:Y:S01]  /*9e60*/  SHF.L.U32 R131, R89, 0x10, RZ ;  /* 0x0000001059837819 */ /* 0x000fe200000006ff */
[----:B------:R-:W-:Y:S01]  /*9e70*/  IMAD R5, R0, R82, R5 ;  /* 0x0000005200057224 */ /* 0x000fe200078e0205 */
[----:B------:R-:W-:Y:S01]  /*9e80*/  PRMT R129, R90, 0x8880, RZ ;  /* 0x000088805a817816 */ /* 0x000fe200000000ff */
[----:B------:R-:W-:Y:S01]  /*9e90*/  IMAD R0, R78, R16, RZ ;  /* 0x000000104e007224 */ /* 0x000fe200078e02ff */
[----:B------:R-:W-:Y:S01]  /*9ea0*/  SHF.L.U32 R128, R90, 0x10, RZ ;  /* 0x000000105a807819 */ /* 0x000fe200000006ff */
[C---:B------:R-:W-:Y:S01]  /*9eb0*/  IMAD R7, R78.reuse, R7, RZ ;  /* 0x000000074e077224 */ /* 0x040fe200078e02ff */
[----:B------:R-:W-:Y:S01]  /*9ec0*/  SYNCS.ARRIVE.TRANS64.RED.A1T0 RZ, [UR5], RZ ;  /* 0x000000ffffff79a7 */ /* 0x000fe20008100405 */
[C---:B------:R-:W-:Y:S01]  /*9ed0*/  IMAD R16, R78.reuse, R20, RZ ;  /* 0x000000144e107224 */ /* 0x040fe200078e02ff */
[C---:B------:R-:W-:Y:S01]  /*9ee0*/  PRMT R126, R91.reuse, 0x8880, RZ ;  /* 0x000088805b7e7816 */ /* 0x040fe200000000ff */
[C---:B------:R-:W-:Y:S01]  /*9ef0*/  IMAD R20, R78.reuse, R24, RZ ;  /* 0x000000184e147224 */ /* 0x040fe200078e02ff */
[----:B------:R-:W-:Y:S01]  /*9f00*/  SHF.L.U32 R125, R91, 0x10, RZ ;  /* 0x000000105b7d7819 */ /* 0x000fe200000006ff */
[----:B------:R-:W-:Y:S01]  /*9f10*/  IMAD R6, R81, R82, R6 ;  /* 0x0000005251067224 */ /* 0x000fe200078e0206 */
[----:B------:R-:W-:Y:S01]  /*9f20*/  MOV R81, R143 ;  /* 0x0000008f00517202 */ /* 0x000fe20000000f00 */
[----:B------:R-:W-:Y:S01]  /*9f30*/  IMAD R24, R78, R28, RZ ;  /* 0x0000001c4e187224 */ /* 0x000fe200078e02ff */
[----:B------:R-:W-:Y:S01]  /*9f40*/  PRMT R123, R92, 0x8880, RZ ;  /* 0x000088805c7b7816 */ /* 0x000fe200000000ff */
[----:B------:R-:W-:Y:S01]  /*9f50*/  IMAD R28, R78, R32, RZ ;  /* 0x000000204e1c7224 */ /* 0x000fe200078e02ff */
[----:B------:R-:W-:Y:S01]  /*9f60*/  SHF.L.U32 R122, R92, 0x10, RZ ;  /* 0x000000105c7a7819 */ /* 0x000fe200000006ff */
[----:B------:R-:W-:Y:S01]  /*9f70*/  IMAD R7, R2, R82, R7 ;  /* 0x0000005202077224 */ /* 0x000fe200078e0207 */
[----:B------:R-:W-:Y:S01]  /*9f80*/  PRMT R120, R93, 0x8880, RZ ;  /* 0x000088805d787816 */ /* 0x000fe200000000ff */
[----:B------:R-:W-:Y:S01]  /*9f90*/  IMAD R32, R78, R36, RZ ;  /* 0x000000244e207224 */ /* 0x000fe200078e02ff */
[----:B------:R-:W-:Y:S01]  /*9fa0*/  PRMT R117, R94, 0x8880, RZ ;  /* 0x000088805e757816 */ /* 0x000fe200000000ff */
[----:B------:R-:W-:Y:S01]  /*9fb0*/  IMAD R2, R78, R17, RZ ;  /* 0x000000114e027224 */ /* 0x000fe200078e02ff */
[----:B------:R-:W-:Y:S01]  /*9fc0*/  SHF.L.U32 R116, R94, 0x10, RZ ;  /* 0x000000105e747819 */ /* 0x000fe200000006ff */
[----:B------:R-:W-:Y:S01]  /*9fd0*/  IMAD R36, R78, R40, RZ ;  /* 0x000000284e247224 */ /* 0x000fe200078e02ff */
[----:B------:R-:W-:Y:S01]  /*9fe0*/  SHF.L.U32 R115, R94, 0x8, RZ ;  /* 0x000000085e737819 */ /* 0x000fe200000006ff */
[C---:B------:R-:W-:Y:S01]  /*9ff0*/  IMAD R17, R78.reuse, R21, RZ ;  /* 0x000000154e117224 */ /* 0x040fe200078e02ff */
[C---:B------:R-:W-:Y:S01]  /*a000*/  PRMT R114, R95.reuse, 0x8880, RZ ;  /* 0x000088805f727816 */ /* 0x040fe200000000ff */
[C---:B------:R-:W-:Y:S01]  /*a010*/  IMAD R40, R78.reuse, R44, RZ ;  /* 0x0000002c4e287224 */ /* 0x040fe200078e02ff */
[----:B------:R-:W-:Y:S01]  /*a020*/  SHF.L.U32 R113, R95, 0x10, RZ ;  /* 0x000000105f717819 */ /* 0x000fe200000006ff */
[----:B------:R-:W-:Y:S01]  /*a030*/  IMAD R21, R78, R25, RZ ;  /* 0x000000194e157224 */ /* 0x000fe200078e02ff */
[----:B------:R-:W-:Y:S01]  /*a040*/  PRMT R111, R96, 0x8880, RZ ;  /* 0x00008880606f7816 */ /* 0x000fe200000000ff */
        /* <DEDUP_REMOVED lines=8> */
[C---:B------:R-:W-:Y:S01]  /*a0d0*/  IMAD R52, R78.reuse, R56, RZ ;  /* 0x000000384e347224 */ /* 0x040fe200078e02ff */
[----:B------:R-:W-:Y:S01]  /*a0e0*/  SHF.L.U32 R142, R101, 0x8, RZ ;  /* 0x00000008658e7819 */ /* 0x000fe200000006ff */
[C---:B------:R-:W-:Y:S01]  /*a0f0*/  IMAD R8, R78.reuse, R8, RZ ;  /* 0x000000084e087224 */ /* 0x040fe200078e02ff */
[C---:B------:R-:W-:Y:S01]  /*a100*/  SHF.L.U32 R101, R99.reuse, 0x10, RZ ;  /* 0x0000001063657819 */ /* 0x040fe200000006ff */
[----:B------:R-:W-:Y:S01]  /*a110*/  IMAD R33, R78, R37, RZ ;  /* 0x000000254e217224 */ /* 0x000fe200078e02ff */
[----:B------:R-:W-:Y:S01]  /*a120*/  SHF.L.U32 R139, R102, 0x8, RZ ;  /* 0x00000008668b7819 */ /* 0x000fe200000006ff */
[C---:B------:R-:W-:Y:S01]  /*a130*/  IMAD R56, R78.reuse, R60, RZ ;  /* 0x0000003c4e387224 */ /* 0x040fe200078e02ff */
[----:B------:R-:W-:Y:S01]  /*a140*/  PRMT R102, R99, 0x8880, RZ ;  /* 0x0000888063667816 */ /* 0x000fe200000000ff */
[C---:B------:R-:W-:Y:S01]  /*a150*/  IMAD R37, R78.reuse, R41, RZ ;  /* 0x000000294e257224 */ /* 0x040fe200078e02ff */
[----:B------:R-:W-:Y:S01]  /*a160*/  SHF.L.U32 R136, R103, 0x8, RZ ;  /* 0x0000000867887819 */ /* 0x000fe200000006ff */
[C---:B------:R-:W-:Y:S01]  /*a170*/  IMAD R60, R78.reuse, R64, RZ ;  /* 0x000000404e3c7224 */ /* 0x040fe200078e02ff */
[----:B------:R-:W-:Y:S01]  /*a180*/  I2IP.S8.S32.SAT R64, R7, R6, RZ ;  /* 0x0000000607407239 */ /* 0x000fe200000014ff */
[C---:B------:R-:W-:Y:S01]  /*a190*/  IMAD R9, R78.reuse, R9, RZ ;  /* 0x000000094e097224 */ /* 0x040fe200078e02ff */
[----:B------:R-:W-:Y:S01]  /*a1a0*/  SHF.R.S32.HI R6, RZ, 0x18, R140 ;  /* 0x00000018ff067819 */ /* 0x000fe2000001148c */
[C---:B------:R-:W-:Y:S01]  /*a1b0*/  IMAD R41, R78.reuse, R45, RZ ;  /* 0x0000002d4e297224 */ /* 0x040fe200078e02ff */
[----:B------:R-:W-:Y:S01]  /*a1c0*/  SHF.R.S32.HI R7, RZ, 0x18, R142 ;  /* 0x00000018ff077819 */ /* 0x000fe2000001148e */
[----:B------:R-:W-:Y:S01]  /*a1d0*/  IMAD R45, R78, R49, RZ ;  /* 0x000000314e2d7224 */ /* 0x000fe200078e02ff */
[----:B------:R-:W-:Y:S01]  /*a1e0*/  SHF.L.U32 R133, R88, 0x8, RZ ;  /* 0x0000000858857819 */ /* 0x000fe200000006ff */
[C---:B------:R-:W-:Y:S01]  /*a1f0*/  IMAD R10, R78.reuse, R10, RZ ;  /* 0x0000000a4e0a7224 */ /* 0x040fe200078e02ff */
[----:B------:R-:W-:Y:S01]  /*a200*/  SHF.R.S32.HI R88, RZ, 0x18, R89 ;  /* 0x00000018ff587819 */ /* 0x000fe20000011459 */
[C---:B------:R-:W-:Y:S01]  /*a210*/  IMAD R49, R78.reuse, R53, RZ ;  /* 0x000000354e317224 */ /* 0x040fe200078e02ff */
[----:B------:R-:W-:Y:S01]  /*a220*/  SHF.L.U32 R130, R89, 0x8, RZ ;  /* 0x0000000859827819 */ /* 0x000fe200000006ff */
[-C--:B------:R-:W-:Y:S01]  /*a230*/  IMAD R8, R81, R82.reuse, R8 ;  /* 0x0000005251087224 */ /* 0x080fe200078e0208 */
[----:B------:R-:W-:Y:S01]  /*a240*/  SHF.R.S32.HI R81, RZ, 0x18, R139 ;  /* 0x00000018ff517819 */ /* 0x000fe2000001148b */
[C---:B------:R-:W-:Y:S01]  /*a250*/  IMAD R53, R78.reuse, R57, RZ ;  /* 0x000000394e357224 */ /* 0x040fe200078e02ff */
[----:B------:R-:W-:Y:S01]  /*a260*/  SHF.R.S32.HI R89, RZ, 0x18, R90 ;  /* 0x00000018ff597819 */ /* 0x000fe2000001145a */
[C---:B------:R-:W-:Y:S01]  /*a270*/  IMAD R11, R78.reuse, R11, RZ ;  /* 0x0000000b4e0b7224 */ /* 0x040fe200078e02ff */
[----:B------:R-:W-:Y:S01]  /*a280*/  SHF.R.S32.HI R90, RZ, 0x18, R91 ;  /* 0x00000018ff5a7819 */ /* 0x000fe2000001145b */
[C---:B------:R-:W-:Y:S01]  /*a290*/  IMAD R57, R78.reuse, R61, RZ ;  /* 0x0000003d4e397224 */ /* 0x040fe200078e02ff */
[----:B------:R-:W-:Y:S01]  /*a2a0*/  SHF.L.U32 R124, R91, 0x8, RZ ;  /* 0x000000085b7c7819 */ /* 0x000fe200000006ff */
[----:B------:R-:W-:Y:S01]  /*a2b0*/  IMAD R9, R83, R82, R9 ;  /* 0x0000005253097224 */ /* 0x000fe200078e0209 */
[----:B------:R-:W-:Y:S01]  /*a2c0*/  SHF.R.S32.HI R91, RZ, 0x18, R92 ;  /* 0x00000018ff5b7819 */ /* 0x000fe2000001145c */
[----:B------:R-:W-:Y:S01]  /*a2d0*/  IMAD R61, R78, R65, RZ ;  /* 0x000000414e3d7224 */ /* 0x000fe200078e02ff */
[----:B------:R-:W-:Y:S01]  /*a2e0*/  SHF.L.U32 R121, R92, 0x8, RZ ;  /* 0x000000085c797819 */ /* 0x000fe200000006ff */
[C---:B------:R-:W-:Y:S01]  /*a2f0*/  IMAD R12, R78.reuse, R12, RZ ;  /* 0x0000000c4e0c7224 */ /* 0x040fe200078e02ff */
[----:B------:R-:W-:Y:S01]  /*a300*/  SHF.R.S32.HI R92, RZ, 0x18, R93 ;  /* 0x00000018ff5c7819 */ /* 0x000fe2000001145d */
[----:B------:R-:W-:Y:S01]  /*a310*/  IMAD.MOV.U32 R65, RZ, RZ, R141 ;  /* 0x000000ffff417224 */ /* 0x000fe200078e008d */
[----:B------:R-:W-:Y:S01]  /*a320*/  SHF.L.U32 R118, R93, 0x8, RZ ;  /* 0x000000085d767819 */ /* 0x000fe200000006ff */
[----:B------:R-:W-:Y:S01]  /*a330*/  IMAD R10, R7, R82, R10 ;  /* 0x00000052070a7224 */ /* 0x000fe200078e020a */
[----:B------:R-:W-:Y:S01]  /*a340*/  MOV R7, R138 ;  /* 0x0000008a00077202 */ /* 0x000fe20000000f00 */
[----:B------:R-:W-:Y:S01]  /*a350*/  IMAD R13, R78, R13, RZ ;  /* 0x0000000d4e0d7224 */ /* 0x000fe200078e02ff */
[----:B------:R-:W-:Y:S01]  /*a360*/  SHF.R.S32.HI R93, RZ, 0x18, R94 ;  /* 0x00000018ff5d7819 */ /* 0x000fe2000001145e */
[----:B------:R-:W-:Y:S01]  /*a370*/  IMAD R11, R84, R82, R11 ;  /* 0x00000052540b7224 */ /* 0x000fe200078e020b */
[----:B------:R-:W-:Y:S01]  /*a380*/  I2IP.S8.S32.SAT R84, R5, R4, R64 ;  /* 0x0000000405547239 */ /* 0x000fe20000001440 */
[C---:B------:R-:W-:Y:S01]  /*a390*/  IMAD R14, R78.reuse, R14, RZ ;  /* 0x0000000e4e0e7224 */ /* 0x040fe200078e02ff */
[----:B------:R-:W-:Y:S01]  /*a3a0*/  SHF.R.S32.HI R5, RZ, 0x18, R137 ;  /* 0x00000018ff057819 */ /* 0x000fe20000011489 */
[----:B------:R-:W-:Y:S01]  /*a3b0*/  IMAD R12, R65, R82, R12 ;  /* 0x00000052410c7224 */ /* 0x000fe200078e020c */
[----:B------:R-:W-:Y:S01]  /*a3c0*/  I2IP.S8.S32.SAT R10, R11, R10, RZ ;  /* 0x0000000a0b0a7239 */ /* 0x000fe200000014ff */
[----:B------:R-:W-:Y:S01]  /*a3d0*/  IMAD R15, R78, R15, RZ ;  /* 0x0000000f4e0f7224 */ /* 0x000fe200078e02ff */
[----:B------:R-:W-:Y:S01]  /*a3e0*/  SHF.R.S32.HI R94, RZ, 0x18, R95 ;  /* 0x00000018ff5e7819 */ /* 0x000fe2000001145f */
[-C--:B------:R-:W-:Y:S01]  /*a3f0*/  IMAD R13, R6, R82.reuse, R13 ;  /* 0x00000052060d7224 */ /* 0x080fe200078e020d */
[----:B------:R-:W-:Y:S01]  /*a400*/  SHF.R.S32.HI R6, RZ, 0x18, R134 ;  /* 0x00000018ff067819 */ /* 0x000fe20000011486 */
[-C--:B------:R-:W-:Y:S01]  /*a410*/  IMAD R14, R81, R82.reuse, R14 ;  /* 0x00000052510e7224 */ /* 0x080fe200078e020e */
        /* <DEDUP_REMOVED lines=10> */
[----:B------:R-:W-:Y:S01]  /*a4c0*/  MOV R5, R135 ;  /* 0x0000008700057202 */ /* 0x000fe20000000f00 */
[-C--:B------:R-:W-:Y:S01]  /*a4d0*/  IMAD R3, R4, R82.reuse, R3 ;  /* 0x0000005204037224 */ /* 0x080fe200078e0203 */
[----:B------:R-:W-:Y:S01]  /*a4e0*/  SHF.R.S32.HI R4, RZ, 0x18, R131 ;  /* 0x00000018ff047819 */ /* 0x000fe20000011483 */
[----:B------:R-:W-:Y:S01]  /*a4f0*/  IMAD R19, R86, R82, R19 ;  /* 0x0000005256137224 */ /* 0x000fe200078e0213 */
[----:B------:R-:W-:Y:S01]  /*a500*/  I2IP.S8.S32.SAT R86, R13, R12, R14 ;  /* 0x0000000c0d567239 */ /* 0x000fe2000000140e */
[----:B------:R-:W-:Y:S01]  /*a510*/  IMAD R18, R78, R22, RZ ;  /* 0x000000164e127224 */ /* 0x000fe200078e02ff */
[----:B------:R-:W-:Y:S01]  /*a520*/  SHF.L.U32 R109, R96, 0x8, RZ ;  /* 0x00000008606d7819 */ /* 0x000fe200000006ff */
[----:B------:R-:W-:Y:S01]  /*a530*/  IMAD R16, R5, R82, R16 ;  /* 0x0000005205107224 */ /* 0x000fe200078e0210 */
[----:B------:R-:W-:Y:S01]  /*a540*/  I2IP.S8.S32.SAT R19, R19, R3, RZ ;  /* 0x0000000313137239 */ /* 0x000fe200000014ff */
[----:B------:R-:W-:Y:S01]  /*a550*/  IMAD R23, R78, R23, RZ ;  /* 0x000000174e177224 */ /* 0x000fe200078e02ff */
[----:B------:R-:W-:Y:S01]  /*a560*/  MOV R3, R132 ;  /* 0x0000008400037202 */ /* 0x000fe20000000f00 */
[-C--:B------:R-:W-:Y:S01]  /*a570*/  IMAD R17, R6, R82.reuse, R17 ;  /* 0x0000005206117224 */ /* 0x080fe200078e0211 */
[----:B------:R-:W-:Y:S01]  /*a580*/  MOV R5, R129 ;  /* 0x0000008100057202 */ /* 0x000fe20000000f00 */
[-C--:B------:R-:W-:Y:S01]  /*a590*/  IMAD R18, R7, R82.reuse, R18 ;  /* 0x0000005207127224 */ /* 0x080fe200078e0212 */
[----:B------:R-:W-:Y:S01]  /*a5a0*/  SHF.R.S32.HI R7, RZ, 0x18, R127 ;  /* 0x00000018ff077819 */ /* 0x000fe2000001147f */
[----:B------:R-:W-:Y:S01]  /*a5b0*/  IMAD R23, R87, R82, R23 ;  /* 0x0000005257177224 */ /* 0x000fe200078e0217 */
[----:B------:R-:W-:Y:S01]  /*a5c0*/  I2IP.S8.S32.SAT R87, R2, R0, R19 ;  /* 0x0000000002577239 */ /* 0x000fe20000001413 */
[----:B------:R-:W-:Y:S01]  /*a5d0*/  IMAD R20, R3, R82, R20 ;  /* 0x0000005203147224 */ /* 0x000fe200078e0214 */
[----:B------:R-:W-:Y:S01]  /*a5e0*/  SHF.R.S32.HI R3, RZ, 0x18, R130 ;  /* 0x00000018ff037819 */ /* 0x000fe20000011482 */
[C---:B------:R-:W-:Y:S01]  /*a5f0*/  IMAD R22, R78.reuse, R26, RZ ;  /* 0x0000001a4e167224 */ /* 0x040fe200078e02ff */
[----:B------:R-:W-:Y:S01]  /*a600*/  I2IP.S8.S32.SAT R18, R23, R18, RZ ;  /* 0x0000001217127239 */ /* 0x000fe200000014ff */
[----:B------:R-:W-:Y:S01]  /*a610*/  IMAD R27, R78, R27, RZ ;  /* 0x0000001b4e1b7224 */ /* 0x000fe200078e02ff */
[----:B------:R1:W-:Y:S01]  /*a620*/  STS.128 [R153+UR49+0xa200], R84 ;  /* 0x00a2005499007988 */ /* 0x0003e20008000c31 */
[----:B------:R-:W-:Y:S01]  /*a630*/  IMAD R21, R4, R82, R21 ;  /* 0x0000005204157224 */ /* 0x000fe200078e0215 */
[----:B------:R-:W-:Y:S01]  /*a640*/  I2IP.S8.S32.SAT R16, R17, R16, R18 ;  /* 0x0000001011107239 */ /* 0x000fe20000001412 */
[-C--:B------:R-:W-:Y:S01]  /*a650*/  IMAD R22, R3, R82.reuse, R22 ;  /* 0x0000005203167224 */ /* 0x080fe200078e0216 */
[----:B------:R-:W-:Y:S01]  /*a660*/  SHF.R.S32.HI R0, RZ, 0x18, R128 ;  /* 0x00000018ff007819 */ /* 0x000fe20000011480 */
[----:B------:R-:W-:Y:S01]  /*a670*/  IMAD R27, R88, R82, R27 ;  /* 0x00000052581b7224 */ /* 0x000fe200078e021b */
[----:B------:R-:W-:Y:S01]  /*a680*/  SHF.R.S32.HI R96, RZ, 0x18, R97 ;  /* 0x00000018ff607819 */ /* 0x000fe20000011461 */
[C---:B------:R-:W-:Y:S01]  /*a690*/  IMAD R26, R78.reuse, R30, RZ ;  /* 0x0000001e4e1a7224 */ /* 0x040fe200078e02ff */
[----:B------:R-:W-:Y:S01]  /*a6a0*/  SHF.L.U32 R106, R97, 0x8, RZ ;  /* 0x00000008616a7819 */ /* 0x000fe200000006ff */
[----:B------:R-:W-:Y:S01]  /*a6b0*/  IMAD R24, R5, R82, R24 ;  /* 0x0000005205187224 */ /* 0x000fe200078e0218 */
[----:B------:R-:W-:Y:S01]  /*a6c0*/  I2IP.S8.S32.SAT R17, R27, R22, RZ ;  /* 0x000000161b117239 */ /* 0x000fe200000014ff */
[----:B------:R-:W-:Y:S01]  /*a6d0*/  IMAD R31, R78, R31, RZ ;  /* 0x0000001f4e1f7224 */ /* 0x000fe200078e02ff */
[----:B------:R-:W-:Y:S01]  /*a6e0*/  SHF.R.S32.HI R5, RZ, 0x18, R124 ;  /* 0x00000018ff057819 */ /* 0x000fe2000001147c */
[----:B------:R-:W-:Y:S01]  /*a6f0*/  IMAD R25, R0, R82, R25 ;  /* 0x0000005200197224 */ /* 0x000fe200078e0219 */
[----:B------:R-:W-:Y:S01]  /*a700*/  I2IP.S8.S32.SAT R17, R21, R20, R17 ;  /* 0x0000001415117239 */ /* 0x000fe20000001411 */
[-C--:B------:R-:W-:Y:S01]  /*a710*/  IMAD R26, R7, R82.reuse, R26 ;  /* 0x00000052071a7224 */ /* 0x080fe200078e021a */
[----:B------:R-:W-:Y:S01]  /*a720*/  SHF.R.S32.HI R0, RZ, 0x18, R125 ;  /* 0x00000018ff007819 */ /* 0x000fe2000001147d */
[----:B------:R-:W-:Y:S01]  /*a730*/  IMAD.MOV.U32 R3, RZ, RZ, R126 ;  /* 0x000000ffff037224 */ /* 0x000fe200078e007e */
[----:B------:R-:W-:Y:S01]  /*a740*/  SHF.R.S32.HI R7, RZ, 0x18, R118 ;  /* 0x00000018ff077819 */ /* 0x000fe20000011476 */
[----:B------:R-:W-:Y:S01]  /*a750*/  IMAD R31, R89, R82, R31 ;  /* 0x00000052591f7224 */ /* 0x000fe200078e021f */
[----:B------:R-:W-:Y:S01]  /*a760*/  SHF.R.S32.HI R97, RZ, 0x18, R98 ;  /* 0x00000018ff617819 */ /* 0x000fe20000011462 */
[----:B------:R-:W-:Y:S01]  /*a770*/  IMAD R30, R78, R34, RZ ;  /* 0x000000224e1e7224 */ /* 0x000fe200078e02ff */
[----:B------:R-:W-:Y:S01]  /*a780*/  SHF.L.U32 R103, R98, 0x8, RZ ;  /* 0x0000000862677819 */ /* 0x000fe200000006ff */
[----:B------:R-:W-:Y:S01]  /*a790*/  IMAD R28, R3, R82, R28 ;  /* 0x00000052031c7224 */ /* 0x000fe200078e021c */
[----:B------:R-:W-:Y:S01]  /*a7a0*/  I2IP.S8.S32.SAT R18, R31, R26, RZ ;  /* 0x0000001a1f127239 */ /* 0x000fe200000014ff */
[----:B------:R-:W-:Y:S01]  /*a7b0*/  IMAD R35, R78, R35, RZ ;  /* 0x000000234e237224 */ /* 0x000fe200078e02ff */
[----:B------:R-:W-:Y:S01]  /*a7c0*/  MOV R3, R123 ;  /* 0x0000007b00037202 */ /* 0x000fe20000000f00 */
[----:B------:R-:W-:Y:S01]  /*a7d0*/  IMAD R29, R0, R82, R29 ;  /* 0x00000052001d7224 */ /* 0x000fe200078e021d */
[----:B------:R-:W-:Y:S01]  /*a7e0*/  I2IP.S8.S32.SAT R18, R25, R24, R18 ;  /* 0x0000001819127239 */ /* 0x000fe20000001412 */
[-C--:B------:R-:W-:Y:S01]  /*a7f0*/  IMAD R30, R5, R82.reuse, R30 ;  /* 0x00000052051e7224 */ /* 0x080fe200078e021e */
[----:B------:R-:W-:Y:S01]  /*a800*/  SHF.R.S32.HI R0, RZ, 0x18, R122 ;  /* 0x00000018ff007819 */ /* 0x000fe2000001147a */
[----:B------:R-:W-:Y:S01]  /*a810*/  IMAD R35, R90, R82, R35 ;  /* 0x000000525a237224 */ /* 0x000fe200078e0223 */
[----:B------:R-:W-:Y:S01]  /*a820*/  MOV R5, R120 ;  /* 0x0000007800057202 */ /* 0x000fe20000000f00 */
[----:B------:R-:W-:Y:S01]  /*a830*/  IMAD R32, R3, R82, R32 ;  /* 0x0000005203207224 */ /* 0x000fe200078e0220 */
[----:B------:R-:W-:Y:S01]  /*a840*/  SHF.R.S32.HI R3, RZ, 0x18, R121 ;  /* 0x00000018ff037819 */ /* 0x000fe20000011479 */
[C---:B------:R-:W-:Y:S01]  /*a850*/  IMAD R34, R78.reuse, R38, RZ ;  /* 0x000000264e227224 */ /* 0x040fe200078e02ff */
[----:B------:R-:W-:Y:S01]  /*a860*/  I2IP.S8.S32.SAT R19, R35, R30, RZ ;  /* 0x0000001e23137239 */ /* 0x000fe200000014ff */
[----:B------:R-:W-:Y:S01]  /*a870*/  IMAD R39, R78, R39, RZ ;  /* 0x000000274e277224 */ /* 0x000fe200078e02ff */
[----:B------:R-:W-:Y:S01]  /*a880*/  SHF.R.S32.HI R98, RZ, 0x18, R99 ;  /* 0x00000018ff627819 */ /* 0x000fe20000011463 */
[----:B------:R-:W-:Y:S01]  /*a890*/  IMAD R33, R0, R82, R33 ;  /* 0x0000005200217224 */ /* 0x000fe200078e0221 */
[----:B------:R-:W-:Y:S01]  /*a8a0*/  I2IP.S8.S32.SAT R19, R29, R28, R19 ;  /* 0x0000001c1d137239 */ /* 0x000fe20000001413 */
[-C--:B------:R-:W-:Y:S01]  /*a8b0*/  IMAD R34, R3, R82.reuse, R34 ;  /* 0x0000005203227224 */ /* 0x080fe200078e0222 */
[----:B------:R-:W-:Y:S01]  /*a8c0*/  SHF.R.S32.HI R0, RZ, 0x18, R119 ;  /* 0x00000018ff007819 */ /* 0x000fe20000011477 */
[----:B------:R-:W-:Y:S01]  /*a8d0*/  IMAD R39, R91, R82, R39 ;  /* 0x000000525b277224 */ /* 0x000fe200078e0227 */
[----:B------:R-:W-:Y:S01]  /*a8e0*/  MOV R3, R117 ;  /* 0x0000007500037202 */ /* 0x000fe20000000f00 */
[C---:B------:R-:W-:Y:S01]  /*a8f0*/  IMAD R38, R78.reuse, R42, RZ ;  /* 0x0000002a4e267224 */ /* 0x040fe200078e02ff */
[----:B------:R1:W-:Y:S01]  /*a900*/  STS.128 [R172+0xa200], R16 ;  /* 0x00a20010ac007388 */ /* 0x0003e20000000c00 */
        /* <DEDUP_REMOVED lines=8> */
[-C--:B------:R-:W-:Y:S01]  /*a990*/  IMAD R43, R92, R82.reuse, R43 ;  /* 0x000000525c2b7224 */ /* 0x080fe200078e022b */
[----:B------:R-:W-:Y:S01]  /*a9a0*/  SHF.R.S32.HI R7, RZ, 0x18, R112 ;  /* 0x00000018ff077819 */ /* 0x000fe20000011470 */
[----:B------:R-:W-:Y:S01]  /*a9b0*/  IMAD R40, R3, R82, R40 ;  /* 0x0000005203287224 */ /* 0x000fe200078e0228 */
[----:B------:R-:W-:Y:S01]  /*a9c0*/  SHF.R.S32.HI R3, RZ, 0x18, R115 ;  /* 0x00000018ff037819 */ /* 0x000fe20000011473 */
[C---:B------:R-:W-:Y:S01]  /*a9d0*/  IMAD R42, R78.reuse, R46, RZ ;  /* 0x0000002e4e2a7224 */ /* 0x040fe200078e02ff */
[----:B------:R-:W-:Y:S01]  /*a9e0*/  I2IP.S8.S32.SAT R38, R43, R38, RZ ;  /* 0x000000262b267239 */ /* 0x000fe200000014ff */
[----:B------:R-:W-:Y:S01]  /*a9f0*/  IMAD R47, R78, R47, RZ ;  /* 0x0000002f4e2f7224 */ /* 0x000fe200078e02ff */
[----:B------:R-:W-:Y:S01]  /*aa00*/  SHF.L.U32 R100, R99, 0x8, RZ ;  /* 0x0000000863647819 */ /* 0x000fe200000006ff */
[----:B------:R-:W-:Y:S01]  /*aa10*/  IMAD R41, R0, R82, R41 ;  /* 0x0000005200297224 */ /* 0x000fe200078e0229 */
[----:B------:R-:W-:Y:S01]  /*aa20*/  I2IP.S8.S32.SAT R33, R37, R36, R38 ;  /* 0x0000002425217239 */ /* 0x000fe20000001426 */
[-C--:B------:R-:W-:Y:S01]  /*aa30*/  IMAD R42, R3, R82.reuse, R42 ;  /* 0x00000052032a7224 */ /* 0x080fe200078e022a */
[----:B------:R-:W-:Y:S01]  /*aa40*/  SHF.R.S32.HI R0, RZ, 0x18, R113 ;  /* 0x00000018ff007819 */ /* 0x000fe20000011471 */
[----:B------:R-:W-:Y:S01]  /*aa50*/  IMAD R47, R93, R82, R47 ;  /* 0x000000525d2f7224 */ /* 0x000fe200078e022f */
[----:B------:R-:W-:Y:S01]  /*aa60*/  IADD3 R76, PT, PT, R76, 0x1, RZ ;  /* 0x000000014c4c7810 */ /* 0x000fe20007ffe0ff */
[C---:B------:R-:W-:Y:S02]  /*aa70*/  IMAD R46, R78.reuse, R50, RZ ;  /* 0x000000324e2e7224 */ /* 0x040fe400078e02ff */
        /* <DEDUP_REMOVED lines=8> */
[----:B------:R-:W-:Y:S02]  /*ab00*/  IMAD.MOV.U32 R3, RZ, RZ, R111 ;  /* 0x000000ffff037224 */ /* 0x000fe400078e006f */
[-C--:B------:R-:W-:Y:S02]  /*ab10*/  IMAD R51, R94, R82.reuse, R51 ;  /* 0x000000525e337224 */ /* 0x080fe400078e0233 */
[----:B------:R-:W-:Y:S01]  /*ab20*/  IMAD R48, R3, R82, R48 ;  /* 0x0000005203307224 */ /* 0x000fe200078e0230 */
[----:B------:R-:W-:Y:S01]  /*ab30*/  SHF.R.S32.HI R3, RZ, 0x18, R109 ;  /* 0x00000018ff037819 */ /* 0x000fe2000001146d */
[C---:B------:R-:W-:Y:S01]  /*ab40*/  IMAD R50, R78.reuse, R54, RZ ;  /* 0x000000364e327224 */ /* 0x040fe200078e02ff */
[----:B------:R-:W-:Y:S01]  /*ab50*/  I2IP.S8.S32.SAT R35, R51, R46, RZ ;  /* 0x0000002e33237239 */ /* 0x000fe200000014ff */
[----:B------:R-:W-:Y:S02]  /*ab60*/  IMAD R55, R78, R55, RZ ;  /* 0x000000374e377224 */ /* 0x000fe400078e02ff */
[----:B------:R-:W-:Y:S01]  /*ab70*/  IMAD R49, R0, R82, R49 ;  /* 0x0000005200317224 */ /* 0x000fe200078e0231 */
[----:B------:R-:W-:Y:S01]  /*ab80*/  I2IP.S8.S32.SAT R35, R45, R44, R35 ;  /* 0x0000002c2d237239 */ /* 0x000fe20000001423 */
[-C--:B------:R-:W-:Y:S01]  /*ab90*/  IMAD R50, R3, R82.reuse, R50 ;  /* 0x0000005203327224 */ /* 0x080fe200078e0232 */
[----:B------:R-:W-:Y:S01]  /*aba0*/  SHF.R.S32.HI R0, RZ, 0x18, R107 ;  /* 0x00000018ff007819 */ /* 0x000fe2000001146b */
[----:B------:R-:W-:Y:S01]  /*abb0*/  IMAD R55, R95, R82, R55 ;  /* 0x000000525f377224 */ /* 0x000fe200078e0237 */
[----:B------:R-:W-:Y:S01]  /*abc0*/  SHF.R.S32.HI R3, RZ, 0x18, R106 ;  /* 0x00000018ff037819 */ /* 0x000fe2000001146a */
        /* <DEDUP_REMOVED lines=11> */
[----:B------:R-:W-:Y:S01]  /*ac80*/  SHF.R.S32.HI R3, RZ, 0x18, R103 ;  /* 0x00000018ff037819 */ /* 0x000fe20000011467 */
[----:B------:R-:W-:Y:S02]  /*ac90*/  IMAD R58, R78, R62, RZ ;  /* 0x0000003e4e3a7224 */ /* 0x000fe400078e02ff */
[----:B------:R-:W-:Y:S01]  /*aca0*/  IMAD R56, R5, R82, R56 ;  /* 0x0000005205387224 */ /* 0x000fe200078e0238 */
[----:B------:R-:W-:Y:S01]  /*acb0*/  MOV R5, R102 ;  /* 0x0000006600057202 */ /* 0x000fe20000000f00 */
[----:B------:R-:W-:Y:S01]  /*acc0*/  IMAD R57, R0, R82, R57 ;  /* 0x0000005200397224 */ /* 0x000fe200078e0239 */
[----:B------:R-:W-:Y:S01]  /*acd0*/  SHF.R.S32.HI R0, RZ, 0x18, R101 ;  /* 0x00000018ff007819 */ /* 0x000fe20000011465 */
[C---:B------:R-:W-:Y:S01]  /*ace0*/  IMAD R63, R78.reuse, R63, RZ ;  /* 0x0000003f4e3f7224 */ /* 0x040fe200078e02ff */
[----:B------:R-:W-:Y:S01]  /*acf0*/  I2IP.S8.S32.SAT R54, R59, R54, RZ ;  /* 0x000000363b367239 */ /* 0x000fe200000014ff */
[-C--:B------:R-:W-:Y:S01]  /*ad00*/  IMAD R58, R3, R82.reuse, R58 ;  /* 0x00000052033a7224 */ /* 0x080fe200078e023a */
[----:B------:R-:W-:Y:S01]  /*ad10*/  SHF.R.S32.HI R3, RZ, 0x18, R100 ;  /* 0x00000018ff037819 */ /* 0x000fe20000011464 */
[----:B------:R-:W-:Y:S01]  /*ad20*/  IMAD R63, R97, R82, R63 ;  /* 0x00000052613f7224 */ /* 0x000fe200078e023f */
[----:B------:R-:W-:Y:S01]  /*ad30*/  I2IP.S8.S32.SAT R49, R53, R52, R54 ;  /* 0x0000003435317239 */ /* 0x000fe20000001436 */
        /* <DEDUP_REMOVED lines=28> */
.L_x_120:
[----:B------:R-:W-:Y:S05]  /*af00*/  BSYNC.RECONVERGENT B0 ;  /* 0x0000000000007941 */ /* 0x000fea0003800200 */
.L_x_119:
[----:B------:R-:W-:Y:S01]  /*af10*/  BAR.SYNC.DEFER_BLOCKING 0x1, 0x80 ;  /* 0x0042000000007b1d */ /* 0x000fe20000010000 */
[----:B------:R-:W-:Y:S01]  /*af20*/  ISETP.NE.AND P2, PT, R168, RZ, PT ;  /* 0x000000ffa800720c */ /* 0x000fe20003f45270 */
[----:B------:R-:W-:Y:S01]  /*af30*/  IMAD.IADD R20, R75, 0x1, R150 ;  /* 0x000000014b147824 */ /* 0x000fe200078e0296 */
[----:B------:R-:W-:Y:S01]  /*af40*/  ISETP.NE.AND P0, PT, R169, 0x2, PT ;  /* 0x00000002a900780c */ /* 0x000fe20003f05270 */
[----:B------:R-:W-:Y:S01]  /*af50*/  IMAD.IADD R21, R77, 0x1, R152 ;  /* 0x000000014d157824 */ /* 0x000fe200078e0298 */
[----:B------:R-:W-:Y:S02]  /*af60*/  ISETP.NE.AND P1, PT, R76, 0x2, PT ;  /* 0x000000024c00780c */ /* 0x000fe40003f25270 */
[----:B------:R-:W-:Y:S02]  /*af70*/  SEL R0, RZ, 0x1, P0 ;  /* 0x00000001ff007807 */ /* 0x000fe40000000000 */
[----:B------:R-:W-:Y:S02]  /*af80*/  SEL R3, RZ, 0x1, P1 ;  /* 0x00000001ff037807 */ /* 0x000fe40000800000 */
[----:B------:R-:W-:Y:S02]  /*af90*/  LOP3.LUT R161, R161, R0, RZ, 0x3c, !PT ;  /* 0x00000000a1a17212 */ /* 0x000fe400078e3cff */
[----:B------:R-:W-:Y:S02]  /*afa0*/  LOP3.LUT R162, R162, R3, RZ, 0x3c, !PT ;  /* 0x00000003a2a27212 */ /* 0x000fe400078e3cff */
[----:B------:R-:W-:Y:S02]  /*afb0*/  @P2 R2UR UR36, R158 ;  /* 0x000000009e2422ca */ /* 0x000fe400000e0000 */
[----:B------:R-:W-:Y:S02]  /*afc0*/  SEL R169, R169, RZ, P0 ;  /* 0x000000ffa9a97207 */ /* 0x000fe40000000000 */
[----:B------:R-:W-:Y:S01]  /*afd0*/  SEL R76, R76, RZ, P1 ;  /* 0x000000ff4c4c7207 */ /* 0x000fe20000800000 */
[----:B------:R-:W-:Y:S10]  /*afe0*/  @P2 BRA `(.L_x_121) ;  /* 0xffffff9800a82947 */ /* 0x000ff4000383ffff */
[----:B------:R-:W-:Y:S05]  /*aff0*/  EXIT ;  /* 0x000000000000794d */ /* 0x000fea0003800000 */
.L_x_19:
[----:B--2---:R2:W1:Y:S02]  /*b000*/  SYNCS.PHASECHK.TRANS64.TRYWAIT P0, [R3+URZ+0xd0], R2 ;  /* 0x0000d002030075a7 */ /* 0x00446400080011ff */
[----:B-1----:R-:W-:Y:S05]  /*b010*/  @!P0 NANOSLEEP.SYNCS 0x989680 ;  /* 0x009896800000895d */ /* 0x002fea0003900000 */
[----:B------:R-:W1:Y:S02]  /*b020*/  @!P0 SYNCS.PHASECHK.TRANS64 P0, [R3+URZ+0xd0], R2 ;  /* 0x0000d002030085a7 */ /* 0x000e6400080010ff */
[----:B-1----:R-:W-:Y:S05]  /*b030*/  @!P0 BRA `(.L_x_19) ;  /* 0xfffffffc00f08947 */ /* 0x002fea000383ffff */
[----:B------:R-:W-:Y:S05]  /*b040*/  BRA `(.L_x_122) ;  /* 0xffffff6400507947 */ /* 0x000fea000383ffff */
.L_x_22:
[----:B-1----:R-:W-:-:S07]  /*b050*/  MOV R2, UR33 ;  /* 0x0000002100027c02 */ /* 0x002fce0008000f00 */
.L_x_123:
[----:B-1----:R1:W2:Y:S02]  /*b060*/  SYNCS.PHASECHK.TRANS64.TRYWAIT P0, [R2+URZ+0x18], R5 ;  /* 0x00001805020075a7 */ /* 0x0022a400080011ff */
[----:B--2---:R-:W-:Y:S05]  /*b070*/  @!P0 NANOSLEEP.SYNCS 0x989680 ;  /* 0x009896800000895d */ /* 0x004fea0003900000 */
[----:B------:R-:W2:Y:S02]  /*b080*/  @!P0 SYNCS.PHASECHK.TRANS64 P0, [R2+URZ+0x18], R5 ;  /* 0x00001805020085a7 */ /* 0x000ea400080010ff */
[----:B--2---:R-:W-:Y:S05]  /*b090*/  @!P0 BRA `(.L_x_123) ;  /* 0xfffffffc00f08947 */ /* 0x004fea000383ffff */
[----:B------:R-:W-:Y:S05]  /*b0a0*/  BRA `(.L_x_21) ;  /* 0xffffff6400a07947 */ /* 0x000fea000383ffff */
.L_x_28:
[----:B-1----:R-:W-:-:S07]  /*b0b0*/  MOV R2, UR17 ;  /* 0x0000001100027c02 */ /* 0x002fce0008000f00 */
.L_x_124:
[----:B-1----:R1:W2:Y:S02]  /*b0c0*/  SYNCS.PHASECHK.TRANS64.TRYWAIT P0, [R2+URZ+0x18], R5 ;  /* 0x00001805020075a7 */ /* 0x0022a400080011ff */
[----:B--2---:R-:W-:Y:S05]  /*b0d0*/  @!P0 NANOSLEEP.SYNCS 0x989680 ;  /* 0x009896800000895d */ /* 0x004fea0003900000 */
[----:B------:R-:W2:Y:S02]  /*b0e0*/  @!P0 SYNCS.PHASECHK.TRANS64 P0, [R2+URZ+0x18], R5 ;  /* 0x00001805020085a7 */ /* 0x000ea400080010ff */
[----:B--2---:R-:W-:Y:S05]  /*b0f0*/  @!P0 BRA `(.L_x_124) ;  /* 0xfffffffc00f08947 */ /* 0x004fea000383ffff */
[----:B------:R-:W-:Y:S05]  /*b100*/  BRA `(.L_x_27) ;  /* 0xffffff6800487947 */ /* 0x000fea000383ffff */
.L_x_32:
[----:B-1----:R1:W2:Y:S02]  /*b110*/  SYNCS.PHASECHK.TRANS64.TRYWAIT P0, [R2+URZ+0x80], R3 ;  /* 0x00008003020075a7 */ /* 0x0022a400080011ff */
[----:B--2---:R-:W-:Y:S05]  /*b120*/  @!P0 NANOSLEEP.SYNCS 0x989680 ;  /* 0x009896800000895d */ /* 0x004fea0003900000 */
[----:B------:R-:W2:Y:S02]  /*b130*/  @!P0 SYNCS.PHASECHK.TRANS64 P0, [R2+URZ+0x80], R3 ;  /* 0x00008003020085a7 */ /* 0x000ea400080010ff */
[----:B--2---:R-:W-:Y:S05]  /*b140*/  @!P0 BRA `(.L_x_32) ;  /* 0xfffffffc00f08947 */ /* 0x004fea000383ffff */
[----:B------:R-:W-:Y:S05]  /*b150*/  BRA `(.L_x_125) ;  /* 0xffffff6800d87947 */ /* 0x000fea000383ffff */
.L_x_36:
[----:B----4-:R-:W-:-:S07]  /*b160*/  MOV R0, UR5 ;  /* 0x0000000500007c02 */ /* 0x010fce0008000f00 */
.L_x_126:
[----:B-1----:R1:W2:Y:S02]  /*b170*/  SYNCS.PHASECHK.TRANS64.TRYWAIT P0, [R0+URZ], R3 ;  /* 0x00000003000075a7 */ /* 0x0022a400080011ff */
[----:B--2---:R-:W-:Y:S05]  /*b180*/  @!P0 NANOSLEEP.SYNCS 0x989680 ;  /* 0x009896800000895d */ /* 0x004fea0003900000 */
[----:B------:R-:W2:Y:S02]  /*b190*/  @!P0 SYNCS.PHASECHK.TRANS64 P0, [R0+URZ], R3 ;  /* 0x00000003000085a7 */ /* 0x000ea400080010ff */
[----:B--2---:R-:W-:Y:S05]  /*b1a0*/  @!P0 BRA `(.L_x_126) ;  /* 0xfffffffc00f08947 */ /* 0x004fea000383ffff */
[----:B------:R-:W-:Y:S05]  /*b1b0*/  BRA `(.L_x_127) ;  /* 0xffffff7000487947 */ /* 0x000fea000383ffff */
.L_x_37:
[----:B----4-:R-:W-:-:S07]  /*b1c0*/  MOV R0, UR5 ;  /* 0x0000000500007c02 */ /* 0x010fce0008000f00 */
.L_x_128:
[----:B-1----:R1:W2:Y:S02]  /*b1d0*/  SYNCS.PHASECHK.TRANS64.TRYWAIT P0, [R0+URZ], R3 ;  /* 0x00000003000075a7 */ /* 0x0022a400080011ff */
[----:B--2---:R-:W-:Y:S05]  /*b1e0*/  @!P0 NANOSLEEP.SYNCS 0x989680 ;  /* 0x009896800000895d */ /* 0x004fea0003900000 */
[----:B------:R-:W2:Y:S02]  /*b1f0*/  @!P0 SYNCS.PHASECHK.TRANS64 P0, [R0+URZ], R3 ;  /* 0x00000003000085a7 */ /* 0x000ea400080010ff */
[----:B--2---:R-:W-:Y:S05]  /*b200*/  @!P0 BRA `(.L_x_128) ;  /* 0xfffffffc00f08947 */ /* 0x004fea000383ffff */
[----:B------:R-:W-:Y:S05]  /*b210*/  BRA `(.L_x_129) ;  /* 0xffffff7000547947 */ /* 0x000fea000383ffff */
.L_x_40:
[----:B-1----:R1:W2:Y:S02]  /*b220*/  SYNCS.PHASECHK.TRANS64.TRYWAIT P0, [R0+URZ+0xc0], R5 ;  /* 0x0000c005000075a7 */ /* 0x0022a400080011ff */
[----:B--2---:R-:W-:Y:S05]  /*b230*/  @!P0 NANOSLEEP.SYNCS 0x989680 ;  /* 0x009896800000895d */ /* 0x004fea0003900000 */
[----:B------:R-:W2:Y:S02]  /*b240*/  @!P0 SYNCS.PHASECHK.TRANS64 P0, [R0+URZ+0xc0], R5 ;  /* 0x0000c005000085a7 */ /* 0x000ea400080010ff */
[----:B--2---:R-:W-:Y:S05]  /*b250*/  @!P0 BRA `(.L_x_40) ;  /* 0xfffffffc00f08947 */ /* 0x004fea000383ffff */
[----:B------:R-:W-:Y:S05]  /*b260*/  BRA `(.L_x_130) ;  /* 0xffffff7000b07947 */ /* 0x000fea000383ffff */
.L_x_41:
[----:B------:R-:W-:-:S07]  /*b270*/  MOV R0, UR5 ;  /* 0x0000000500007c02 */ /* 0x000fce0008000f00 */
.L_x_131:
[----:B-1----:R1:W2:Y:S02]  /*b280*/  SYNCS.PHASECHK.TRANS64.TRYWAIT P0, [R0+URZ+0x90], R5 ;  /* 0x00009005000075a7 */ /* 0x0022a400080011ff */
[----:B--2---:R-:W-:Y:S05]  /*b290*/  @!P0 NANOSLEEP.SYNCS 0x989680 ;  /* 0x009896800000895d */ /* 0x004fea0003900000 */
[----:B------:R-:W2:Y:S02]  /*b2a0*/  @!P0 SYNCS.PHASECHK.TRANS64 P0, [R0+URZ+0x90], R5 ;  /* 0x00009005000085a7 */ /* 0x000ea400080010ff */
[----:B--2---:R-:W-:Y:S05]  /*b2b0*/  @!P0 BRA `(.L_x_131) ;  /* 0xfffffffc00f08947 */ /* 0x004fea000383ffff */
[----:B------:R-:W-:Y:S05]  /*b2c0*/  BRA `(.L_x_132) ;  /* 0xffffff7000c07947 */ /* 0x000fea000383ffff */
.L_x_42:
[----:B-1----:R1:W2:Y:S02]  /*b2d0*/  SYNCS.PHASECHK.TRANS64.TRYWAIT P1, [R0+URZ+0x80], R5 ;  /* 0x00008005000075a7 */ /* 0x0022a400080211ff */
[----:B--2---:R-:W-:Y:S05]  /*b2e0*/  @!P1 NANOSLEEP.SYNCS 0x989680 ;  /* 0x009896800000995d */ /* 0x004fea0003900000 */
[----:B------:R-:W2:Y:S02]  /*b2f0*/  @!P1 SYNCS.PHASECHK.TRANS64 P1, [R0+URZ+0x80], R5 ;  /* 0x00008005000095a7 */ /* 0x000ea400080210ff */
[----:B--2---:R-:W-:Y:S05]  /*b300*/  @!P1 BRA `(.L_x_42) ;  /* 0xfffffffc00f09947 */ /* 0x004fea000383ffff */
[----:B------:R-:W-:Y:S05]  /*b310*/  BRA `(.L_x_133) ;  /* 0xffffff7000f07947 */ /* 0x000fea000383ffff */
.L_x_45:
[----:B------:R-:W-:-:S07]  /*b320*/  MOV R0, UR5 ;  /* 0x0000000500007c02 */ /* 0x000fce0008000f00 */
.L_x_134:
[----:B-1----:R1:W2:Y:S02]  /*b330*/  SYNCS.PHASECHK.TRANS64.TRYWAIT P0, [R0+URZ+0x90], R3 ;  /* 0x00009003000075a7 */ /* 0x0022a400080011ff */
[----:B--2---:R-:W-:Y:S05]  /*b340*/  @!P0 NANOSLEEP.SYNCS 0x989680 ;  /* 0x009896800000895d */ /* 0x004fea0003900000 */
[----:B------:R-:W2:Y:S02]  /*b350*/  @!P0 SYNCS.PHASECHK.TRANS64 P0, [R0+URZ+0x90], R3 ;  /* 0x00009003000085a7 */ /* 0x000ea400080010ff */
[----:B--2---:R-:W-:Y:S05]  /*b360*/  @!P0 BRA `(.L_x_134) ;  /* 0xfffffffc00f08947 */ /* 0x004fea000383ffff */
[----:B------:R-:W-:Y:S05]  /*b370*/  BRA `(.L_x_44) ;  /* 0xffffff7400447947 */ /* 0x000fea000383ffff */
.L_x_52:
[----:B-1----:R1:W2:Y:S02]  /*b380*/  SYNCS.PHASECHK.TRANS64.TRYWAIT P1, [R0+URZ+0x80], R5 ;  /* 0x00008005000075a7 */ /* 0x0022a400080211ff */
[----:B--2---:R-:W-:Y:S05]  /*b390*/  @!P1 NANOSLEEP.SYNCS 0x989680 ;  /* 0x009896800000995d */ /* 0x004fea0003900000 */
[----:B------:R-:W2:Y:S02]  /*b3a0*/  @!P1 SYNCS.PHASECHK.TRANS64 P1, [R0+URZ+0x80], R5 ;  /* 0x00008005000095a7 */ /* 0x000ea400080210ff */
[----:B--2---:R-:W-:Y:S05]  /*b3b0*/  @!P1 BRA `(.L_x_52) ;  /* 0xfffffffc00f09947 */ /* 0x004fea000383ffff */
[----:B------:R-:W-:Y:S05]  /*b3c0*/  BRA `(.L_x_135) ;  /* 0xffffff7800b47947 */ /* 0x000fea000383ffff */
.L_x_53:
[----:B------:R-:W-:-:S07]  /*b3d0*/  MOV R3, UR7 ;  /* 0x0000000700037c02 */ /* 0x000fce0008000f00 */
.L_x_136:
[----:B-1----:R1:W2:Y:S02]  /*b3e0*/  SYNCS.PHASECHK.TRANS64.TRYWAIT P0, [R3+URZ+0xb0], R0 ;  /* 0x0000b000030075a7 */ /* 0x0022a400080011ff */
[----:B--2---:R-:W-:Y:S05]  /*b3f0*/  @!P0 NANOSLEEP.SYNCS 0x989680 ;  /* 0x009896800000895d */ /* 0x004fea0003900000 */
[----:B------:R-:W2:Y:S02]  /*b400*/  @!P0 SYNCS.PHASECHK.TRANS64 P0, [R3+URZ+0xb0], R0 ;  /* 0x0000b000030085a7 */ /* 0x000ea400080010ff */
[----:B--2---:R-:W-:Y:S05]  /*b410*/  @!P0 BRA `(.L_x_136) ;  /* 0xfffffffc00f08947 */ /* 0x004fea000383ffff */
[----:B------:R-:W-:Y:S05]  /*b420*/  BRA `(.L_x_137) ;  /* 0xffffff7800ec7947 */ /* 0x000fea000383ffff */
.L_x_56:
[----:B------:R-:W-:Y:S07]  /*b430*/  MOV R0, UR6 ;  /* 0x0000000600007c02 */ /* 0x000fee0008000f00 */
.L_x_138:
[----:B-1----:R1:W2:Y:S02]  /*b440*/  SYNCS.PHASECHK.TRANS64.TRYWAIT P0, [R0+URZ], R3 ;  /* 0x00000003000075a7 */ /* 0x0022a400080011ff */
[----:B--2---:R-:W-:Y:S05]  /*b450*/  @!P0 NANOSLEEP.SYNCS 0x989680 ;  /* 0x009896800000895d */ /* 0x004fea0003900000 */
[----:B------:R-:W2:Y:S02]  /*b460*/  @!P0 SYNCS.PHASECHK.TRANS64 P0, [R0+URZ], R3 ;  /* 0x00000003000085a7 */ /* 0x000ea400080010ff */
[----:B--2---:R-:W-:Y:S05]  /*b470*/  @!P0 BRA `(.L_x_138) ;  /* 0xfffffffc00f08947 */ /* 0x004fea000383ffff */
[----:B------:R-:W-:Y:S05]  /*b480*/  BRA `(.L_x_55) ;  /* 0xffffff7c00087947 */ /* 0x000fea000383ffff */
.L_x_59:
[----:B------:R-:W-:-:S07]  /*b490*/  MOV R0, UR6 ;  /* 0x0000000600007c02 */ /* 0x000fce0008000f00 */
.L_x_139:
[----:B--2---:R2:W4:Y:S02]  /*b4a0*/  SYNCS.PHASECHK.TRANS64.TRYWAIT P0, [R0+URZ], R3 ;  /* 0x00000003000075a7 */ /* 0x00452400080011ff */
[----:B----4-:R-:W-:Y:S05]  /*b4b0*/  @!P0 NANOSLEEP.SYNCS 0x989680 ;  /* 0x009896800000895d */ /* 0x010fea0003900000 */
[----:B------:R-:W4:Y:S02]  /*b4c0*/  @!P0 SYNCS.PHASECHK.TRANS64 P0, [R0+URZ], R3 ;  /* 0x00000003000085a7 */ /* 0x000f2400080010ff */
[----:B----4-:R-:W-:Y:S05]  /*b4d0*/  @!P0 BRA `(.L_x_139) ;  /* 0xfffffffc00f08947 */ /* 0x010fea000383ffff */
[----:B------:R-:W-:Y:S05]  /*b4e0*/  BRA `(.L_x_140) ;  /* 0xffffff7c00e47947 */ /* 0x000fea000383ffff */
.L_x_60:
[----:B------:R-:W-:-:S07]  /*b4f0*/  MOV R0, UR7 ;  /* 0x0000000700007c02 */ /* 0x000fce0008000f00 */
.L_x_141:
[----:B-1----:R1:W2:Y:S02]  /*b500*/  SYNCS.PHASECHK.TRANS64.TRYWAIT P0, [R0+URZ], R3 ;  /* 0x00000003000075a7 */ /* 0x0022a400080011ff */
[----:B--2---:R-:W-:Y:S05]  /*b510*/  @!P0 NANOSLEEP.SYNCS 0x989680 ;  /* 0x009896800000895d */ /* 0x004fea0003900000 */
[----:B------:R-:W2:Y:S02]  /*b520*/  @!P0 SYNCS.PHASECHK.TRANS64 P0, [R0+URZ], R3 ;  /* 0x00000003000085a7 */ /* 0x000ea400080010ff */
[----:B--2---:R-:W-:Y:S05]  /*b530*/  @!P0 BRA `(.L_x_141) ;  /* 0xfffffffc00f08947 */ /* 0x004fea000383ffff */
[----:B------:R-:W-:Y:S05]  /*b540*/  BRA `(.L_x_142) ;  /* 0xffffff7c00f07947 */ /* 0x000fea000383ffff */
.L_x_65:
[----:B--2---:R2:W3:Y:S02]  /*b550*/  SYNCS.PHASECHK.TRANS64.TRYWAIT P0, [R0+URZ+0x80], R3 ;  /* 0x00008003000075a7 */ /* 0x0044e400080011ff */
[----:B---3--:R-:W-:Y:S05]  /*b560*/  @!P0 NANOSLEEP.SYNCS 0x989680 ;  /* 0x009896800000895d */ /* 0x008fea0003900000 */
[----:B------:R-:W3:Y:S02]  /*b570*/  @!P0 SYNCS.PHASECHK.TRANS64 P0, [R0+URZ+0x80], R3 ;  /* 0x00008003000085a7 */ /* 0x000ee400080010ff */
[----:B---3--:R-:W-:Y:S05]  /*b580*/  @!P0 BRA `(.L_x_65) ;  /* 0xfffffffc00f08947 */ /* 0x008fea000383ffff */
[----:B------:R-:W-:Y:S05]  /*b590*/  BRA `(.L_x_143) ;  /* 0xffffff8000fc7947 */ /* 0x000fea000383ffff */
.L_x_68:
[----:B------:R-:W-:Y:S07]  /*b5a0*/  MOV R0, UR7 ;  /* 0x0000000700007c02 */ /* 0x000fee0008000f00 */
.L_x_144:
[----:B--2---:R2:W3:Y:S02]  /*b5b0*/  SYNCS.PHASECHK.TRANS64.TRYWAIT P0, [R0+URZ+0x78], R3 ;  /* 0x00007803000075a7 */ /* 0x0044e400080011ff */
[----:B---3--:R-:W-:Y:S05]  /*b5c0*/  @!P0 NANOSLEEP.SYNCS 0x989680 ;  /* 0x009896800000895d */ /* 0x008fea0003900000 */
[----:B------:R-:W3:Y:S02]  /*b5d0*/  @!P0 SYNCS.PHASECHK.TRANS64 P0, [R0+URZ+0x78], R3 ;  /* 0x00007803000085a7 */ /* 0x000ee400080010ff */
[----:B---3--:R-:W-:Y:S05]  /*b5e0*/  @!P0 BRA `(.L_x_144) ;  /* 0xfffffffc00f08947 */ /* 0x008fea000383ffff */
[----:B------:R-:W-:Y:S05]  /*b5f0*/  BRA `(.L_x_67) ;  /* 0xffffff8400dc7947 */ /* 0x000fea000383ffff */
.L_x_71:
[----:B------:R-:W-:Y:S07]  /*b600*/  MOV R3, UR7 ;  /* 0x0000000700037c02 */ /* 0x000fee0008000f00 */
.L_x_145:
[----:B-1----:R1:W2:Y:S02]  /*b610*/  SYNCS.PHASECHK.TRANS64.TRYWAIT P0, [R3+URZ+0x50], R12 ;  /* 0x0000500c030075a7 */ /* 0x0022a400080011ff */
[----:B--2---:R-:W-:Y:S05]  /*b620*/  @!P0 NANOSLEEP.SYNCS 0x989680 ;  /* 0x009896800000895d */ /* 0x004fea0003900000 */
[----:B------:R-:W2:Y:S02]  /*b630*/  @!P0 SYNCS.PHASECHK.TRANS64 P0, [R3+URZ+0x50], R12 ;  /* 0x0000500c030085a7 */ /* 0x000ea400080010ff */
[----:B--2---:R-:W-:Y:S05]  /*b640*/  @!P0 BRA `(.L_x_145) ;  /* 0xfffffffc00f08947 */ /* 0x004fea000383ffff */
[----:B------:R-:W-:Y:S05]  /*b650*/  BRA `(.L_x_146) ;  /* 0xffffff8800547947 */ /* 0x000fea000383ffff */
.L_x_72:
[----:B-1----:R-:W-:Y:S07]  /*b660*/  MOV R3, UR7 ;  /* 0x0000000700037c02 */ /* 0x002fee0008000f00 */
.L_x_147:
[----:B-1----:R1:W2:Y:S02]  /*b670*/  SYNCS.PHASECHK.TRANS64.TRYWAIT P0, [R3+URZ+0x58], R12 ;  /* 0x0000580c030075a7 */ /* 0x0022a400080011ff */
[----:B--2---:R-:W-:Y:S05]  /*b680*/  @!P0 NANOSLEEP.SYNCS 0x989680 ;  /* 0x009896800000895d */ /* 0x004fea0003900000 */
[----:B------:R-:W2:Y:S02]  /*b690*/  @!P0 SYNCS.PHASECHK.TRANS64 P0, [R3+URZ+0x58], R12 ;  /* 0x0000580c030085a7 */ /* 0x000ea400080010ff */
[----:B--2---:R-:W-:Y:S05]  /*b6a0*/  @!P0 BRA `(.L_x_147) ;  /* 0xfffffffc00f08947 */ /* 0x004fea000383ffff */
[----:B------:R-:W-:Y:S05]  /*b6b0*/  BRA `(.L_x_148) ;  /* 0xffffff8800907947 */ /* 0x000fea000383ffff */
.L_x_73:
[----:B-1----:R-:W-:Y:S07]  /*b6c0*/  MOV R3, UR7 ;  /* 0x0000000700037c02 */ /* 0x002fee0008000f00 */
.L_x_149:
[----:B-1----:R1:W2:Y:S02]  /*b6d0*/  SYNCS.PHASECHK.TRANS64.TRYWAIT P0, [R3+URZ+0x60], R12 ;  /* 0x0000600c030075a7 */ /* 0x0022a400080011ff */
[----:B--2---:R-:W-:Y:S05]  /*b6e0*/  @!P0 NANOSLEEP.SYNCS 0x989680 ;  /* 0x009896800000895d */ /* 0x004fea0003900000 */
[----:B------:R-:W2:Y:S02]  /*b6f0*/  @!P0 SYNCS.PHASECHK.TRANS64 P0, [R3+URZ+0x60], R12 ;  /* 0x0000600c030085a7 */ /* 0x000ea400080010ff */
[----:B--2---:R-:W-:Y:S05]  /*b700*/  @!P0 BRA `(.L_x_149) ;  /* 0xfffffffc00f08947 */ /* 0x004fea000383ffff */
[----:B------:R-:W-:Y:S05]  /*b710*/  BRA `(.L_x_150) ;  /* 0xffffff8800d87947 */ /* 0x000fea000383ffff */
.L_x_74:
[----:B------:R-:W-:Y:S07]  /*b720*/  MOV R3, UR7 ;  /* 0x0000000700037c02 */ /* 0x000fee0008000f00 */
.L_x_151:
[----:B-1----:R1:W2:Y:S02]  /*b730*/  SYNCS.PHASECHK.TRANS64.TRYWAIT P0, [R3+URZ+0x68], R12 ;  /* 0x0000680c030075a7 */ /* 0x0022a400080011ff */
[----:B--2---:R-:W-:Y:S05]  /*b740*/  @!P0 NANOSLEEP.SYNCS 0x989680 ;  /* 0x009896800000895d */ /* 0x004fea0003900000 */
[----:B------:R-:W2:Y:S02]  /*b750*/  @!P0 SYNCS.PHASECHK.TRANS64 P0, [R3+URZ+0x68], R12 ;  /* 0x0000680c030085a7 */ /* 0x000ea400080010ff */
[----:B--2---:R-:W-:Y:S05]  /*b760*/  @!P0 BRA `(.L_x_151) ;  /* 0xfffffffc00f08947 */ /* 0x004fea000383ffff */
[----:B------:R-:W-:Y:S05]  /*b770*/  BRA `(.L_x_152) ;  /* 0xffffff8c00607947 */ /* 0x000fea000383ffff */
.L_x_76:
[----:B------:R-:W-:-:S07]  /*b780*/  MOV R0, UR7 ;  /* 0x0000000700007c02 */ /* 0x000fce0008000f00 */
.L_x_153:
[----:B-1----:R1:W3:Y:S02]  /*b790*/  SYNCS.PHASECHK.TRANS64.TRYWAIT P0, [R0+URZ+0x50], R3 ;  /* 0x00005003000075a7 */ /* 0x0022e400080011ff */
[----:B---3--:R-:W-:Y:S05]  /*b7a0*/  @!P0 NANOSLEEP.SYNCS 0x989680 ;  /* 0x009896800000895d */ /* 0x008fea0003900000 */
[----:B------:R-:W3:Y:S02]  /*b7b0*/  @!P0 SYNCS.PHASECHK.TRANS64 P0, [R0+URZ+0x50], R3 ;  /* 0x00005003000085a7 */ /* 0x000ee400080010ff */
[----:B---3--:R-:W-:Y:S05]  /*b7c0*/  @!P0 BRA `(.L_x_153) ;  /* 0xfffffffc00f08947 */ /* 0x008fea000383ffff */
[----:B------:R-:W-:Y:S05]  /*b7d0*/  BRA `(.L_x_154) ;  /* 0xffffff8c00d07947 */ /* 0x000fea000383ffff */
.L_x_77:
[----:B-1----:R-:W-:-:S07]  /*b7e0*/  MOV R0, UR7 ;  /* 0x0000000700007c02 */ /* 0x002fce0008000f00 */
.L_x_155:
[----:B-1----:R1:W3:Y:S02]  /*b7f0*/  SYNCS.PHASECHK.TRANS64.TRYWAIT P0, [R0+URZ+0x58], R3 ;  /* 0x00005803000075a7 */ /* 0x0022e400080011ff */
[----:B---3--:R-:W-:Y:S05]  /*b800*/  @!P0 NANOSLEEP.SYNCS 0x989680 ;  /* 0x009896800000895d */ /* 0x008fea0003900000 */
[----:B------:R-:W3:Y:S02]  /*b810*/  @!P0 SYNCS.PHASECHK.TRANS64 P0, [R0+URZ+0x58], R3 ;  /* 0x00005803000085a7 */ /* 0x000ee400080010ff */
[----:B---3--:R-:W-:Y:S05]  /*b820*/  @!P0 BRA `(.L_x_155) ;  /* 0xfffffffc00f08947 */ /* 0x008fea000383ffff */
[----:B------:R-:W-:Y:S05]  /*b830*/  BRA `(.L_x_156) ;  /* 0xffffff8c00c07947 */ /* 0x000fea000383ffff */
.L_x_78:
[----:B-1----:R-:W-:-:S07]  /*b840*/  MOV R0, UR7 ;  /* 0x0000000700007c02 */ /* 0x002fce0008000f00 */
.L_x_157:
[----:B-1----:R1:W3:Y:S02]  /*b850*/  SYNCS.PHASECHK.TRANS64.TRYWAIT P0, [R0+URZ+0x60], R3 ;  /* 0x00006003000075a7 */ /* 0x0022e400080011ff */
[----:B---3--:R-:W-:Y:S05]  /*b860*/  @!P0 NANOSLEEP.SYNCS 0x989680 ;  /* 0x009896800000895d */ /* 0x008fea0003900000 */
[----:B------:R-:W3:Y:S02]  /*b870*/  @!P0 SYNCS.PHASECHK.TRANS64 P0, [R0+URZ+0x60], R3 ;  /* 0x00006003000085a7 */ /* 0x000ee400080010ff */
[----:B---3--:R-:W-:Y:S05]  /*b880*/  @!P0 BRA `(.L_x_157) ;  /* 0xfffffffc00f08947 */ /* 0x008fea000383ffff */
[----:B------:R-:W-:Y:S05]  /*b890*/  BRA `(.L_x_158) ;  /* 0xffffff8c00b07947 */ /* 0x000fea000383ffff */
.L_x_80:
[----:B--2---:R2:W4:Y:S02]  /*b8a0*/  SYNCS.PHASECHK.TRANS64.TRYWAIT P0, [R0+URZ+0x80], R3 ;  /* 0x00008003000075a7 */ /* 0x00452400080011ff */
[----:B----4-:R-:W-:Y:S05]  /*b8b0*/  @!P0 NANOSLEEP.SYNCS 0x989680 ;  /* 0x009896800000895d */ /* 0x010fea0003900000 */
[----:B------:R-:W4:Y:S02]  /*b8c0*/  @!P0 SYNCS.PHASECHK.TRANS64 P0, [R0+URZ+0x80], R3 ;  /* 0x00008003000085a7 */ /* 0x000f2400080010ff */
[----:B----4-:R-:W-:Y:S05]  /*b8d0*/  @!P0 BRA `(.L_x_80) ;  /* 0xfffffffc00f08947 */ /* 0x010fea000383ffff */
[----:B------:R-:W-:Y:S05]  /*b8e0*/  BRA `(.L_x_159) ;  /* 0xffffff90007c7947 */ /* 0x000fea000383ffff */
.L_x_91:
[----:B-1----:R1:W3:Y:S02]  /*b8f0*/  SYNCS.PHASECHK.TRANS64.TRYWAIT P1, [R3+URZ+0x30], R0 ;  /* 0x00003000030075a7 */ /* 0x0022e400080211ff */
[----:B---3--:R-:W-:Y:S05]  /*b900*/  @!P1 NANOSLEEP.SYNCS 0x989680 ;  /* 0x009896800000995d */ /* 0x008fea0003900000 */
[----:B------:R-:W3:Y:S02]  /*b910*/  @!P1 SYNCS.PHASECHK.TRANS64 P1, [R3+URZ+0x30], R0 ;  /* 0x00003000030095a7 */ /* 0x000ee400080210ff */
[----:B---3--:R-:W-:Y:S05]  /*b920*/  @!P1 BRA `(.L_x_91) ;  /* 0xfffffffc00f09947 */ /* 0x008fea000383ffff */
[----:B------:R-:W-:Y:S05]  /*b930*/  BRA `(.L_x_90) ;  /* 0xffffff9c00a47947 */ /* 0x000fea000383ffff */
.L_x_93:
[----:B---3--:R3:W4:Y:S02]  /*b940*/  SYNCS.PHASECHK.TRANS64.TRYWAIT P0, [R108+URZ+0xa0], R5 ;  /* 0x0000a0056c0075a7 */ /* 0x00872400080011ff */
[----:B----4-:R-:W-:Y:S05]  /*b950*/  @!P0 NANOSLEEP.SYNCS 0x989680 ;  /* 0x009896800000895d */ /* 0x010fea0003900000 */
[----:B------:R-:W4:Y:S02]  /*b960*/  @!P0 SYNCS.PHASECHK.TRANS64 P0, [R108+URZ+0xa0], R5 ;  /* 0x0000a0056c0085a7 */ /* 0x000f2400080010ff */
[----:B----4-:R-:W-:Y:S05]  /*b970*/  @!P0 BRA `(.L_x_93) ;  /* 0xfffffffc00f08947 */ /* 0x010fea000383ffff */
[----:B------:R-:W-:Y:S05]  /*b980*/  BRA `(.L_x_92) ;  /* 0xffffffa000007947 */ /* 0x000fea000383ffff */
.L_x_101:
[----:B--2---:R2:W3:Y:S02]  /*b990*/  SYNCS.PHASECHK.TRANS64.TRYWAIT P0, [R118+URZ+0x30], R3 ;  /* 0x00003003760075a7 */ /* 0x0044e400080011ff */
[----:B---3--:R-:W-:Y:S05]  /*b9a0*/  @!P0 NANOSLEEP.SYNCS 0x989680 ;  /* 0x009896800000895d */ /* 0x008fea0003900000 */
[----:B------:R-:W3:Y:S02]  /*b9b0*/  @!P0 SYNCS.PHASECHK.TRANS64 P0, [R118+URZ+0x30], R3 ;  /* 0x00003003760085a7 */ /* 0x000ee400080010ff */
[----:B---3--:R-:W-:Y:S05]  /*b9c0*/  @!P0 BRA `(.L_x_101) ;  /* 0xfffffffc00f08947 */ /* 0x008fea000383ffff */
[----:B------:R-:W-:Y:S05]  /*b9d0*/  BRA `(.L_x_100) ;  /* 0xffffffb400047947 */ /* 0x000fea000383ffff */
.L_x_109:
[----:B--2---:R2:W3:Y:S02]  /*b9e0*/  SYNCS.PHASECHK.TRANS64.TRYWAIT P0, [R0+URZ+0x30], R7 ;  /* 0x00003007000075a7 */ /* 0x0044e400080011ff */
[----:B---3--:R-:W-:Y:S05]  /*b9f0*/  @!P0 NANOSLEEP.SYNCS 0x989680 ;  /* 0x009896800000895d */ /* 0x008fea0003900000 */
[----:B------:R-:W3:Y:S02]  /*ba00*/  @!P0 SYNCS.PHASECHK.TRANS64 P0, [R0+URZ+0x30], R7 ;  /* 0x00003007000085a7 */ /* 0x000ee400080010ff */
[----:B---3--:R-:W-:Y:S05]  /*ba10*/  @!P0 BRA `(.L_x_109) ;  /* 0xfffffffc00f08947 */ /* 0x008fea000383ffff */
[----:B------:R-:W-:Y:S05]  /*ba20*/  BRA `(.L_x_108) ;  /* 0xffffffc800587947 */ /* 0x000fea000383ffff */
.L_x_117:
[----:B--2---:R2:W3:Y:S02]  /*ba30*/  SYNCS.PHASECHK.TRANS64.TRYWAIT P0, [R0+URZ+0x30], R5 ;  /* 0x00003005000075a7 */ /* 0x0044e400080011ff */
[----:B---3--:R-:W-:Y:S05]  /*ba40*/  @!P0 NANOSLEEP.SYNCS 0x989680 ;  /* 0x009896800000895d */ /* 0x008fea0003900000 */
[----:B------:R-:W3:Y:S02]  /*ba50*/  @!P0 SYNCS.PHASECHK.TRANS64 P0, [R0+URZ+0x30], R5 ;  /* 0x00003005000085a7 */ /* 0x000ee400080010ff */
[----:B---3--:R-:W-:Y:S05]  /*ba60*/  @!P0 BRA `(.L_x_117) ;  /* 0xfffffffc00f08947 */ /* 0x008fea000383ffff */
[----:B------:R-:W-:Y:S05]  /*ba70*/  BRA `(.L_x_116) ;  /* 0xffffffdc00b87947 */ /* 0x000fea000383ffff */
        .weak           $__internal_0_$__cuda_sm10x_tcgen05_guardrail_trap_col_being_dealloced_not_returned_by_alloc
        .type           $__internal_0_$__cuda_sm10x_tcgen05_guardrail_trap_col_being_dealloced_not_returned_by_alloc,@function
        .size           $__internal_0_$__cuda_sm10x_tcgen05_guardrail_trap_col_being_dealloced_not_returned_by_alloc,($__internal_1_$__cuda_sm10x_tcgen05_guardrail_trap_phase_invalid_during_alloc - $__internal_0_$__cuda_sm10x_tcgen05_guardrail_trap_col_being_dealloced_not_returned_by_alloc)
$__internal_0_$__cuda_sm10x_tcgen05_guardrail_trap_col_being_dealloced_not_returned_by_alloc:
[----:B------:R-:W-:Y:S05]  /*ba80*/  BPT.TRAP 0x1 ;  /* 0x000000040000795c */ /* 0x000fea0000300000 */
[----:B------:R-:W-:-:S04]  /*ba90*/  HFMA2 R3, -RZ, RZ, 0, 0 ;  /* 0x00000000ff037431 */ /* 0x000fc800000001ff */
[----:B------:R-:W-:Y:S05]  /*baa0*/  RET.REL.NODEC R2 `(_ZN7cutlass13device_kernelINS_4gemm6kernel13GemmUniversalIN4cute5tupleIJiiiiEEENS1_10collective13CollectiveMmaINS1_35MainloopSm100TmaUmmaWarpSpecializedILi3ELi2ELi2ENS5_IJNS4_1CILi1EEESB_SB_EEEEENS5_IJNSA_ILi128EEENSA_ILi256EEESE_EEEaNS5_IJlSB_lEEEaSH_NS4_8TiledMMAINS4_8MMA_AtomIJNS4_15SM100_MMA_S8_SSIaaiLi128ELi256ELNS4_4UMMA5MajorE0ELSM_0ELNSL_8SaturateE0EEEEEENS4_6LayoutISC_NS5_IJNSA_ILi0EEESR_SR_EEEEENS5_IJNS4_10UnderscoreESU_SU_EEEEENS4_13SM90_TMA_LOADENS4_14ComposedLayoutINS4_7SwizzleILi3ELi4ELi3EEENS4_18smem_ptr_flag_bitsILi8EEENSQ_INS5_IJNSA_ILi8EEESE_EEENS5_IJSE_SB_EEEEEEEvNS4_8identityESX_S17_vS18_EENS_8epilogue10collective18CollectiveEpilogueINS1A_23Sm100TmaWarpSpecializedILi4ELi2ELi64ELb0ELb0EEEJSG_NS5_IJNSQ_ISE_SB_EENSQ_INSA_ILi64EEESB_EEEEEaSH_aSH_NS1A_6fusion15FusionCallbacksIS1E_NS1J_17LinearCombinationIaiaiLNS_15FloatRoundStyleE2EEESG_S1I_JEEENS4_5SM1004TMEM4LOAD26SM100_TMEM_LOAD_32dp32b64xESX_NSY_INSZ_ILi2ELi4ELi3EEES12_NSQ_INS5_IJS13_S1G_EEENS5_IJS1G_SB_EEEEEEENS4_39AutoVectorizingCopyWithAssumedAlignmentILi128EEENS4_14SM90_TMA_STOREES1X_S1Z_S1Z_EEEvvEEEEvNT_6ParamsE) ;  /* 0xffffff4402547950 */ /* 0x000fea0003c3ffff */
        .weak           $__internal_1_$__cuda_sm10x_tcgen05_guardrail_trap_phase_invalid_during_alloc
        .type           $__internal_1_$__cuda_sm10x_tcgen05_guardrail_trap_phase_invalid_during_alloc,@function
        .size           $__internal_1_$__cuda_sm10x_tcgen05_guardrail_trap_phase_invalid_during_alloc,($__internal_2_$__cuda_sm10x_tcgen05_guardrail_trap_unallocated_columns_being_dealloced - $__internal_1_$__cuda_sm10x_tcgen05_guardrail_trap_phase_invalid_during_alloc)
$__internal_1_$__cuda_sm10x_tcgen05_guardrail_trap_phase_invalid_during_alloc:
[----:B------:R-:W-:Y:S05]  /*bab0*/  BPT.TRAP 0x1 ;  /* 0x000000040000795c */ /* 0x000fea0000300000 */
[----:B------:R-:W-:-:S04]  /*bac0*/  MOV R3, 0x0 ;  /* 0x0000000000037802 */ /* 0x000fc80000000f00 */
[----:B------:R-:W-:Y:S05]  /*bad0*/  RET.REL.NODEC R2 `(_ZN7cutlass13device_kernelINS_4gemm6kernel13GemmUniversalIN4cute5tupleIJiiiiEEENS1_10collective13CollectiveMmaINS1_35MainloopSm100TmaUmmaWarpSpecializedILi3ELi2ELi2ENS5_IJNS4_1CILi1EEESB_SB_EEEEENS5_IJNSA_ILi128EEENSA_ILi256EEESE_EEEaNS5_IJlSB_lEEEaSH_NS4_8TiledMMAINS4_8MMA_AtomIJNS4_15SM100_MMA_S8_SSIaaiLi128ELi256ELNS4_4UMMA5MajorE0ELSM_0ELNSL_8SaturateE0EEEEEENS4_6LayoutISC_NS5_IJNSA_ILi0EEESR_SR_EEEEENS5_IJNS4_10UnderscoreESU_SU_EEEEENS4_13SM90_TMA_LOADENS4_14ComposedLayoutINS4_7SwizzleILi3ELi4ELi3EEENS4_18smem_ptr_flag_bitsILi8EEENSQ_INS5_IJNSA_ILi8EEESE_EEENS5_IJSE_SB_EEEEEEEvNS4_8identityESX_S17_vS18_EENS_8epilogue10collective18CollectiveEpilogueINS1A_23Sm100TmaWarpSpecializedILi4ELi2ELi64ELb0ELb0EEEJSG_NS5_IJNSQ_ISE_SB_EENSQ_INSA_ILi64EEESB_EEEEEaSH_aSH_NS1A_6fusion15FusionCallbacksIS1E_NS1J_17LinearCombinationIaiaiLNS_15FloatRoundStyleE2EEESG_S1I_JEEENS4_5SM1004TMEM4LOAD26SM100_TMEM_LOAD_32dp32b64xESX_NSY_INSZ_ILi2ELi4ELi3EEES12_NSQ_INS5_IJS13_S1G_EEENS5_IJS1G_SB_EEEEEEENS4_39AutoVectorizingCopyWithAssumedAlignmentILi128EEENS4_14SM90_TMA_STOREES1X_S1Z_S1Z_EEEvvEEEEvNT_6ParamsE) ;  /* 0xffffff4402487950 */ /* 0x000fea0003c3ffff */
        .weak           $__internal_2_$__cuda_sm10x_tcgen05_guardrail_trap_unallocated_columns_being_dealloced
        .type           $__internal_2_$__cuda_sm10x_tcgen05_guardrail_trap_unallocated_columns_being_dealloced,@function
        .size           $__internal_2_$__cuda_sm10x_tcgen05_guardrail_trap_unallocated_columns_being_dealloced,(.L_x_161 - $__internal_2_$__cuda_sm10x_tcgen05_guardrail_trap_unallocated_columns_being_dealloced)
$__internal_2_$__cuda_sm10x_tcgen05_guardrail_trap_unallocated_columns_being_dealloced:
[----:B------:R-:W-:Y:S05]  /*bae0*/  BPT.TRAP 0x1 ;  /* 0x000000040000795c */ /* 0x000fea0000300000 */
[----:B------:R-:W-:-:S04]  /*baf0*/  HFMA2 R3, -RZ, RZ, 0, 0 ;  /* 0x00000000ff037431 */ /* 0x000fc800000001ff */
[----:B------:R-:W-:Y:S05]  /*bb00*/  RET.REL.NODEC R2 `(_ZN7cutlass13device_kernelINS_4gemm6kernel13GemmUniversalIN4cute5tupleIJiiiiEEENS1_10collective13CollectiveMmaINS1_35MainloopSm100TmaUmmaWarpSpecializedILi3ELi2ELi2ENS5_IJNS4_1CILi1EEESB_SB_EEEEENS5_IJNSA_ILi128EEENSA_ILi256EEESE_EEEaNS5_IJlSB_lEEEaSH_NS4_8TiledMMAINS4_8MMA_AtomIJNS4_15SM100_MMA_S8_SSIaaiLi128ELi256ELNS4_4UMMA5MajorE0ELSM_0ELNSL_8SaturateE0EEEEEENS4_6LayoutISC_NS5_IJNSA_ILi0EEESR_SR_EEEEENS5_IJNS4_10UnderscoreESU_SU_EEEEENS4_13SM90_TMA_LOADENS4_14ComposedLayoutINS4_7SwizzleILi3ELi4ELi3EEENS4_18smem_ptr_flag_bitsILi8EEENSQ_INS5_IJNSA_ILi8EEESE_EEENS5_IJSE_SB_EEEEEEEvNS4_8identityESX_S17_vS18_EENS_8epilogue10collective18CollectiveEpilogueINS1A_23Sm100TmaWarpSpecializedILi4ELi2ELi64ELb0ELb0EEEJSG_NS5_IJNSQ_ISE_SB_EENSQ_INSA_ILi64EEESB_EEEEEaSH_aSH_NS1A_6fusion15FusionCallbacksIS1E_NS1J_17LinearCombinationIaiaiLNS_15FloatRoundStyleE2EEESG_S1I_JEEENS4_5SM1004TMEM4LOAD26SM100_TMEM_LOAD_32dp32b64xESX_NSY_INSZ_ILi2ELi4ELi3EEES12_NSQ_INS5_IJS13_S1G_EEENS5_IJS1G_SB_EEEEEEENS4_39AutoVectorizingCopyWithAssumedAlignmentILi128EEENS4_14SM90_TMA_STOREES1X_S1Z_S1Z_EEEvvEEEEvNT_6ParamsE) ;  /* 0xffffff44023c7950 */ /* 0x000fea0003c3ffff */
.L_x_160:
[----:B------:R-:W-:-:S00]  /*bb10*/  BRA `(.L_x_160) ;  /* 0xfffffffc00fc7947 */ /* 0x000fc0000383ffff */
[----:B------:R-:W-:-:S00]  /*bb20*/  NOP ;  /* 0x0000000000007918 */ /* 0x000fc00000000000 */
        /* <DEDUP_REMOVED lines=13> */
.L_x_161:


//--------------------- .nv.global.init           --------------------------
	.section	.nv.global.init,"aw",@progbits
.nv.global.init:
	.type		$str$27,@object
	.size		$str$27,($str$28 - $str$27)
$str$27:
        /*0000*/ 	.byte	0x28, 0x61, 0x64, 0x64, 0x72, 0x65, 0x73, 0x73, 0x20, 0x26, 0x20, 0x6d, 0x61, 0x73, 0x6b, 0x29
        /*0010*/ 	.byte	0x20, 0x3d, 0x3d, 0x20, 0x30, 0x00
	.type		$str$28,@object
	.size		$str$28,($str$26 - $str$28)
$str$28:
        /*0016*/ 	.byte	0x2f, 0x74, 0x6d, 0x70, 0x2f, 0x63, 0x75, 0x74, 0x6c, 0x61, 0x73, 0x73, 0x5f, 0x73, 0x77, 0x65
        /*0026*/ 	.byte	0x65, 0x70, 0x5f, 0x73, 0x72, 0x63, 0x2f, 0x69, 0x6e, 0x63, 0x6c, 0x75, 0x64, 0x65, 0x2f, 0x63
        /*0036*/ 	.byte	0x75, 0x74, 0x65, 0x2f, 0x70, 0x6f, 0x69, 0x6e, 0x74, 0x65, 0x72, 0x5f, 0x66, 0x6c, 0x61, 0x67
        /*0046*/ 	.byte	0x67, 0x65, 0x64, 0x2e, 0x68, 0x70, 0x70, 0x00
	.type		$str$26,@object
	.size		$str$26,($str$25 - $str$26)
$str$26:
        /*004e*/ 	.byte	0x2f, 0x74, 0x6d, 0x70, 0x2f, 0x63, 0x75, 0x74, 0x6c, 0x61, 0x73, 0x73, 0x5f, 0x73, 0x77, 0x65
        /*005e*/ 	.byte	0x65, 0x70, 0x5f, 0x73, 0x72, 0x63, 0x2f, 0x69, 0x6e, 0x63, 0x6c, 0x75, 0x64, 0x65, 0x2f, 0x63
        /*006e*/ 	.byte	0x75, 0x74, 0x65, 0x2f, 0x61, 0x74, 0x6f, 0x6d, 0x2f, 0x63, 0x6f, 0x70, 0x79, 0x5f, 0x74, 0x72
        /*007e*/ 	.byte	0x61, 0x69, 0x74, 0x73, 0x5f, 0x73, 0x6d, 0x31, 0x30, 0x30, 0x2e, 0x68, 0x70, 0x70, 0x00
	.type		$str$25,@object
	.size		$str$25,(__unnamed_1 - $str$25)
$str$25:
        /*008d*/ 	.byte	0x28, 0x28, 0x75, 0x69, 0x6e, 0x74, 0x33, 0x32, 0x5f, 0x74, 0x28, 0x74, 0x68, 0x72, 0x65, 0x61
        /*009d*/ 	.byte	0x64, 0x49, 0x64, 0x78, 0x2e, 0x78, 0x29, 0x20, 0x2f, 0x20, 0x33, 0x32, 0x29, 0x20, 0x25, 0x20
        /*00ad*/ 	.byte	0x34, 0x29, 0x20, 0x3d, 0x3d, 0x20, 0x28, 0x28, 0x28, 0x74, 0x6d, 0x65, 0x6d, 0x5f, 0x61, 0x64
        /*00bd*/ 	.byte	0x64, 0x72, 0x20, 0x3e, 0x3e, 0x20, 0x31, 0x36, 0x29, 0x20, 0x2f, 0x20, 0x33, 0x32, 0x29, 0x20
        /*00cd*/ 	.byte	0x25, 0x20, 0x34, 0x29, 0x00
	.type		__unnamed_1,@object
	.size		__unnamed_1,(__unnamed_2 - __unnamed_1)
__unnamed_1:
        /*00d2*/ 	.byte	0x61, 0x75, 0x74, 0x6f, 0x20, 0x63, 0x75, 0x74, 0x65, 0x3a, 0x3a, 0x61, 0x73, 0x5f, 0x70, 0x6f
        /* <DEDUP_REMOVED lines=24> */
        /*0262*/ 	.byte	0x5d, 0x00
	.type		__unnamed_2,@object
	.size		__unnamed_2,(__unnamed_3 - __unnamed_2)
__unnamed_2:
        /* <DEDUP_REMOVED lines=26> */
	.type		__unnamed_3,@object
	.size		__unnamed_3,(.L_3 - __unnamed_3)
__unnamed_3:
        /* <DEDUP_REMOVED lines=42> */
        /*0696*/ 	.byte	0x43, 0x3c, 0x30, 0x3e, 0x3e, 0x3e, 0x3e, 0x5d, 0x00
.L_3:


//--------------------- .nv.shared._ZN7cutlass13device_kernelINS_4gemm6kernel13GemmUniversalIN4cute5tupleIJiiiiEEENS1_10collective13CollectiveMmaINS1_35MainloopSm100TmaUmmaWarpSpecializedILi3ELi2ELi2ENS5_IJNS4_1CILi1EEESB_SB_EEEEENS5_IJNSA_ILi128EEENSA_ILi256EEESE_EEEaNS5_IJlSB_lEEEaSH_NS4_8TiledMMAINS4_8MMA_AtomIJNS4_15SM100_MMA_S8_SSIaaiLi128ELi256ELNS4_4UMMA5MajorE0ELSM_0ELNSL_8SaturateE0EEEEEENS4_6LayoutISC_NS5_IJNSA_ILi0EEESR_SR_EEEEENS5_IJNS4_10UnderscoreESU_SU_EEEEENS4_13SM90_TMA_LOADENS4_14ComposedLayoutINS4_7SwizzleILi3ELi4ELi3EEENS4_18smem_ptr_flag_bitsILi8EEENSQ_INS5_IJNSA_ILi8EEESE_EEENS5_IJSE_SB_EEEEEEEvNS4_8identityESX_S17_vS18_EENS_8epilogue10collective18CollectiveEpilogueINS1A_23Sm100TmaWarpSpecializedILi4ELi2ELi64ELb0ELb0EEEJSG_NS5_IJNSQ_ISE_SB_EENSQ_INSA_ILi64EEESB_EEEEEaSH_aSH_NS1A_6fusion15FusionCallbacksIS1E_NS1J_17LinearCombinationIaiaiLNS_15FloatRoundStyleE2EEESG_S1I_JEEENS4_5SM1004TMEM4LOAD26SM100_TMEM_LOAD_32dp32b64xESX_NSY_INSZ_ILi2ELi4ELi3EEES12_NSQ_INS5_IJS13_S1G_EEENS5_IJS1G_SB_EEEEEEENS4_39AutoVectorizingCopyWithAssumedAlignmentILi128EEENS4_14SM90_TMA_STOREES1X_S1Z_S1Z_EEEvvEEEEvNT_6ParamsE --------------------------
	.section	.nv.shared._ZN7cutlass13device_kernelINS_4gemm6kernel13GemmUniversalIN4cute5tupleIJiiiiEEENS1_10collective13CollectiveMmaINS1_35MainloopSm100TmaUmmaWarpSpecializedILi3ELi2ELi2ENS5_IJNS4_1CILi1EEESB_SB_EEEEENS5_IJNSA_ILi128EEENSA_ILi256EEESE_EEEaNS5_IJlSB_lEEEaSH_NS4_8TiledMMAINS4_8MMA_AtomIJNS4_15SM100_MMA_S8_SSIaaiLi128ELi256ELNS4_4UMMA5MajorE0ELSM_0ELNSL_8SaturateE0EEEEEENS4_6LayoutISC_NS5_IJNSA_ILi0EEESR_SR_EEEEENS5_IJNS4_10UnderscoreESU_SU_EEEEENS4_13SM90_TMA_LOADENS4_14ComposedLayoutINS4_7SwizzleILi3ELi4ELi3EEENS4_18smem_ptr_flag_bitsILi8EEENSQ_INS5_IJNSA_ILi8EEESE_EEENS5_IJSE_SB_EEEEEEEvNS4_8identityESX_S17_vS18_EENS_8epilogue10collective18CollectiveEpilogueINS1A_23Sm100TmaWarpSpecializedILi4ELi2ELi64ELb0ELb0EEEJSG_NS5_IJNSQ_ISE_SB_EENSQ_INSA_ILi64EEESB_EEEEEaSH_aSH_NS1A_6fusion15FusionCallbacksIS1E_NS1J_17LinearCombinationIaiaiLNS_15FloatRoundStyleE2EEESG_S1I_JEEENS4_5SM1004TMEM4LOAD26SM100_TMEM_LOAD_32dp32b64xESX_NSY_INSZ_ILi2ELi4ELi3EEES12_NSQ_INS5_IJS13_S1G_EEENS5_IJS1G_SB_EEEEEEENS4_39AutoVectorizingCopyWithAssumedAlignmentILi128EEENS4_14SM90_TMA_STOREES1X_S1Z_S1Z_EEEvvEEEEvNT_6ParamsE,"aw",@nobits
	.sectionflags	@""
	.align	16
	.zero		1024


//--------------------- .nv.shared.reserved.0     --------------------------
	.section	.nv.shared.reserved.0,"aw",@nobits
	.weak		__nv_reservedSMEM_offset_0_alias
	.size		__nv_reservedSMEM_offset_0_alias, 0, 64
	.other		__nv_reservedSMEM_offset_0_alias,@"STO_CUDA_RESERVED_SHARED STV_DEFAULT"
__nv_reservedSMEM_offset_0_alias:
	.zero		0
.nv.shared.reserved.0:
	.zero		64
	.weak		__nv_reservedSMEM_tcgen05_partition
	.type		__nv_reservedSMEM_tcgen05_partition,@object
	.size		__nv_reservedSMEM_tcgen05_partition,(.L_0 - __nv_reservedSMEM_tcgen05_partition)
__nv_reservedSMEM_tcgen05_partition:
	.zero		32
.L_0:


//--------------------- .nv.global                --------------------------
	.section	.nv.global,"aw",@nobits
.nv.global:
	.type		_ZN40_INTERNAL_1f408229_4_k_cu_ec8e3e1e_295004cute1_E,@object
	.size		_ZN40_INTERNAL_1f408229_4_k_cu_ec8e3e1e_295004cute1_E,(_ZN40_INTERNAL_1f408229_4_k_cu_ec8e3e1e_295004cuda3std3__45__cpo6cbeginE - _ZN40_INTERNAL_1f408229_4_k_cu_ec8e3e1e_295004cute1_E)
_ZN40_INTERNAL_1f408229_4_k_cu_ec8e3e1e_295004cute1_E:
	.zero		1
	.type		_ZN40_INTERNAL_1f408229_4_k_cu_ec8e3e1e_295004cuda3std3__45__cpo6cbeginE,@object
	.size		_ZN40_INTERNAL_1f408229_4_k_cu_ec8e3e1e_295004cuda3std3__45__cpo6cbeginE,(_ZN40_INTERNAL_1f408229_4_k_cu_ec8e3e1e_295004cuda3std3__48in_placeE - _ZN40_INTERNAL_1f408229_4_k_cu_ec8e3e1e_295004cuda3std3__45__cpo6cbeginE)
_ZN40_INTERNAL_1f408229_4_k_cu_ec8e3e1e_295004cuda3std3__45__cpo6cbeginE:
	.zero		1
	.type		_ZN40_INTERNAL_1f408229_4_k_cu_ec8e3e1e_295004cuda3std3__48in_placeE,@object
	.size		_ZN40_INTERNAL_1f408229_4_k_cu_ec8e3e1e_295004cuda3std3__48in_placeE,(_ZN40_INTERNAL_1f408229_4_k_cu_ec8e3e1e_295004cuda3std6ranges3__45__cpo9iter_moveE - _ZN40_INTERNAL_1f408229_4_k_cu_ec8e3e1e_295004cuda3std3__48in_placeE)
_ZN40_INTERNAL_1f408229_4_k_cu_ec8e3e1e_295004cuda3std3__48in_placeE:
	.zero		1
	.type		_ZN40_INTERNAL_1f408229_4_k_cu_ec8e3e1e_295004cuda3std6ranges3__45__cpo9iter_moveE,@object
	.size		_ZN40_INTERNAL_1f408229_4_k_cu_ec8e3e1e_295004cuda3std6ranges3__45__cpo9iter_moveE,(_ZN40_INTERNAL_1f408229_4_k_cu_ec8e3e1e_295004cuda3std3__45__cpo5beginE - _ZN40_INTERNAL_1f408229_4_k_cu_ec8e3e1e_295004cuda3std6ranges3__45__cpo9iter_moveE)
_ZN40_INTERNAL_1f408229_4_k_cu_ec8e3e1e_295004cuda3std6ranges3__45__cpo9iter_moveE:
	.zero		1
	.type		_ZN40_INTERNAL_1f408229_4_k_cu_ec8e3e1e_295004cuda3std3__45__cpo5beginE,@object
	.size		_ZN40_INTERNAL_1f408229_4_k_cu_ec8e3e1e_295004cuda3std3__45__cpo5beginE,(_ZN40_INTERNAL_1f408229_4_k_cu_ec8e3e1e_295004cuda3std3__442_GLOBAL__N__1f408229_4_k_cu_ec8e3e1e_295006ignoreE - _ZN40_INTERNAL_1f408229_4_k_cu_ec8e3e1e_295004cuda3std3__45__cpo5beginE)
_ZN40_INTERNAL_1f408229_4_k_cu_ec8e3e1e_295004cuda3std3__45__cpo5beginE:
	.zero		1
	.type		_ZN40_INTERNAL_1f408229_4_k_cu_ec8e3e1e_295004cuda3std3__442_GLOBAL__N__1f408229_4_k_cu_ec8e3e1e_295006ignoreE,@object
	.size		_ZN40_INTERNAL_1f408229_4_k_cu_ec8e3e1e_295004cuda3std3__442_GLOBAL__N__1f408229_4_k_cu_ec8e3e1e_295006ignoreE,(_ZN40_INTERNAL_1f408229_4_k_cu_ec8e3e1e_295004cute7productE - _ZN40_INTERNAL_1f408229_4_k_cu_ec8e3e1e_295004cuda3std3__442_GLOBAL__N__1f408229_4_k_cu_ec8e3e1e_295006ignoreE)
_ZN40_INTERNAL_1f408229_4_k_cu_ec8e3e1e_295004cuda3std3__442_GLOBAL__N__1f408229_4_k_cu_ec8e3e1e_295006ignoreE:
	.zero		1
	.type		_ZN40_INTERNAL_1f408229_4_k_cu_ec8e3e1e_295004cute7productE,@object
	.size		_ZN40_INTERNAL_1f408229_4_k_cu_ec8e3e1e_295004cute7productE,(_ZN40_INTERNAL_1f408229_4_k_cu_ec8e3e1e_295004cuda3std3__45__cpo3endE - _ZN40_INTERNAL_1f408229_4_k_cu_ec8e3e1e_295004cute7productE)
_ZN40_INTERNAL_1f408229_4_k_cu_ec8e3e1e_295004cute7productE:
	.zero		1
	.type		_ZN40_INTERNAL_1f408229_4_k_cu_ec8e3e1e_295004cuda3std3__45__cpo3endE,@object
	.size		_ZN40_INTERNAL_1f408229_4_k_cu_ec8e3e1e_295004cuda3std3__45__cpo3endE,(_ZN40_INTERNAL_1f408229_4_k_cu_ec8e3e1e_295004cuda3std3__419piecewise_constructE - _ZN40_INTERNAL_1f408229_4_k_cu_ec8e3e1e_295004cuda3std3__45__cpo3endE)
_ZN40_INTERNAL_1f408229_4_k_cu_ec8e3e1e_295004cuda3std3__45__cpo3endE:
	.zero		1
	.type		_ZN40_INTERNAL_1f408229_4_k_cu_ec8e3e1e_295004cuda3std3__419piecewise_constructE,@object
	.size		_ZN40_INTERNAL_1f408229_4_k_cu_ec8e3e1e_295004cuda3std3__419piecewise_constructE,(_ZN40_INTERNAL_1f408229_4_k_cu_ec8e3e1e_295004cuda3std3__45__cpo4cendE - _ZN40_INTERNAL_1f408229_4_k_cu_ec8e3e1e_295004cuda3std3__419piecewise_constructE)
_ZN40_INTERNAL_1f408229_4_k_cu_ec8e3e1e_295004cuda3std3__419piecewise_constructE:
	.zero		1
	.type		_ZN40_INTERNAL_1f408229_4_k_cu_ec8e3e1e_295004cuda3std3__45__cpo4cendE,@object
	.size		_ZN40_INTERNAL_1f408229_4_k_cu_ec8e3e1e_295004cuda3std3__45__cpo4cendE,(_ZN40_INTERNAL_1f408229_4_k_cu_ec8e3e1e_295004cuda3std6ranges3__45__cpo4swapE - _ZN40_INTERNAL_1f408229_4_k_cu_ec8e3e1e_295004cuda3std3__45__cpo4cendE)
_ZN40_INTERNAL_1f408229_4_k_cu_ec8e3e1e_295004cuda3std3__45__cpo4cendE:
	.zero		1
	.type		_ZN40_INTERNAL_1f408229_4_k_cu_ec8e3e1e_295004cuda3std6ranges3__45__cpo4swapE,@object
	.size		_ZN40_INTERNAL_1f408229_4_k_cu_ec8e3e1e_295004cuda3std6ranges3__45__cpo4swapE,(.L_11 - _ZN40_INTERNAL_1f408229_4_k_cu_ec8e3e1e_295004cuda3std6ranges3__45__cpo4swapE)
_ZN40_INTERNAL_1f408229_4_k_cu_ec8e3e1e_295004cuda3std6ranges3__45__cpo4swapE:
	.zero		1
.L_11:


//--------------------- .nv.constant0._ZN7cutlass13device_kernelINS_4gemm6kernel13GemmUniversalIN4cute5tupleIJiiiiEEENS1_10collective13CollectiveMmaINS1_35MainloopSm100TmaUmmaWarpSpecializedILi3ELi2ELi2ENS5_IJNS4_1CILi1EEESB_SB_EEEEENS5_IJNSA_ILi128EEENSA_ILi256EEESE_EEEaNS5_IJlSB_lEEEaSH_NS4_8TiledMMAINS4_8MMA_AtomIJNS4_15SM100_MMA_S8_SSIaaiLi128ELi256ELNS4_4UMMA5MajorE0ELSM_0ELNSL_8SaturateE0EEEEEENS4_6LayoutISC_NS5_IJNSA_ILi0EEESR_SR_EEEEENS5_IJNS4_10UnderscoreESU_SU_EEEEENS4_13SM90_TMA_LOADENS4_14ComposedLayoutINS4_7SwizzleILi3ELi4ELi3EEENS4_18smem_ptr_flag_bitsILi8EEENSQ_INS5_IJNSA_ILi8EEESE_EEENS5_IJSE_SB_EEEEEEEvNS4_8identityESX_S17_vS18_EENS_8epilogue10collective18CollectiveEpilogueINS1A_23Sm100TmaWarpSpecializedILi4ELi2ELi64ELb0ELb0EEEJSG_NS5_IJNSQ_ISE_SB_EENSQ_INSA_ILi64EEESB_EEEEEaSH_aSH_NS1A_6fusion15FusionCallbacksIS1E_NS1J_17LinearCombinationIaiaiLNS_15FloatRoundStyleE2EEESG_S1I_JEEENS4_5SM1004TMEM4LOAD26SM100_TMEM_LOAD_32dp32b64xESX_NSY_INSZ_ILi2ELi4ELi3EEES12_NSQ_INS5_IJS13_S1G_EEENS5_IJS1G_SB_EEEEEEENS4_39AutoVectorizingCopyWithAssumedAlignmentILi128EEENS4_14SM90_TMA_STOREES1X_S1Z_S1Z_EEEvvEEEEvNT_6ParamsE --------------------------
	.section	.nv.constant0._ZN7cutlass13device_kernelINS_4gemm6kernel13GemmUniversalIN4cute5tupleIJiiiiEEENS1_10collective13CollectiveMmaINS1_35MainloopSm100TmaUmmaWarpSpecializedILi3ELi2ELi2ENS5_IJNS4_1CILi1EEESB_SB_EEEEENS5_IJNSA_ILi128EEENSA_ILi256EEESE_EEEaNS5_IJlSB_lEEEaSH_NS4_8TiledMMAINS4_8MMA_AtomIJNS4_15SM100_MMA_S8_SSIaaiLi128ELi256ELNS4_4UMMA5MajorE0ELSM_0ELNSL_8SaturateE0EEEEEENS4_6LayoutISC_NS5_IJNSA_ILi0EEESR_SR_EEEEENS5_IJNS4_10UnderscoreESU_SU_EEEEENS4_13SM90_TMA_LOADENS4_14ComposedLayoutINS4_7SwizzleILi3ELi4ELi3EEENS4_18smem_ptr_flag_bitsILi8EEENSQ_INS5_IJNSA_ILi8EEESE_EEENS5_IJSE_SB_EEEEEEEvNS4_8identityESX_S17_vS18_EENS_8epilogue10collective18CollectiveEpilogueINS1A_23Sm100TmaWarpSpecializedILi4ELi2ELi64ELb0ELb0EEEJSG_NS5_IJNSQ_ISE_SB_EENSQ_INSA_ILi64EEESB_EEEEEaSH_aSH_NS1A_6fusion15FusionCallbacksIS1E_NS1J_17LinearCombinationIaiaiLNS_15FloatRoundStyleE2EEESG_S1I_JEEENS4_5SM1004TMEM4LOAD26SM100_TMEM_LOAD_32dp32b64xESX_NSY_INSZ_ILi2ELi4ELi3EEES12_NSQ_INS5_IJS13_S1G_EEENS5_IJS1G_SB_EEEEEEENS4_39AutoVectorizingCopyWithAssumedAlignmentILi128EEENS4_14SM90_TMA_STOREES1X_S1Z_S1Z_EEEvvEEEEvNT_6ParamsE,"a",@progbits
	.sectionflags	@""
	.align	4
.nv.constant0._ZN7cutlass13device_kernelINS_4gemm6kernel13GemmUniversalIN4cute5tupleIJiiiiEEENS1_10collective13CollectiveMmaINS1_35MainloopSm100TmaUmmaWarpSpecializedILi3ELi2ELi2ENS5_IJNS4_1CILi1EEESB_SB_EEEEENS5_IJNSA_ILi128EEENSA_ILi256EEESE_EEEaNS5_IJlSB_lEEEaSH_NS4_8TiledMMAINS4_8MMA_AtomIJNS4_15SM100_MMA_S8_SSIaaiLi128ELi256ELNS4_4UMMA5MajorE0ELSM_0ELNSL_8SaturateE0EEEEEENS4_6LayoutISC_NS5_IJNSA_ILi0EEESR_SR_EEEEENS5_IJNS4_10UnderscoreESU_SU_EEEEENS4_13SM90_TMA_LOADENS4_14ComposedLayoutINS4_7SwizzleILi3ELi4ELi3EEENS4_18smem_ptr_flag_bitsILi8EEENSQ_INS5_IJNSA_ILi8EEESE_EEENS5_IJSE_SB_EEEEEEEvNS4_8identityESX_S17_vS18_EENS_8epilogue10collective18CollectiveEpilogueINS1A_23Sm100TmaWarpSpecializedILi4ELi2ELi64ELb0ELb0EEEJSG_NS5_IJNSQ_ISE_SB_EENSQ_INSA_ILi64EEESB_EEEEEaSH_aSH_NS1A_6fusion15FusionCallbacksIS1E_NS1J_17LinearCombinationIaiaiLNS_15FloatRoundStyleE2EEESG_S1I_JEEENS4_5SM1004TMEM4LOAD26SM100_TMEM_LOAD_32dp32b64xESX_NSY_INSZ_ILi2ELi4ELi3EEES12_NSQ_INS5_IJS13_S1G_EEENS5_IJS1G_SB_EEEEEEENS4_39AutoVectorizingCopyWithAssumedAlignmentILi128EEENS4_14SM90_TMA_STOREES1X_S1Z_S1Z_EEEvvEEEEvNT_6ParamsE:
	.zero		2944


//--------------------- SYMBOLS --------------------------

	.type		.nv.reservedSmem.offset0,@object
	.size		.nv.reservedSmem.offset0,0x4
	.type		.nv.reservedSmem.cap,@object
	.size		.nv.reservedSmem.cap,0x4
	.type		__assertfail,@function
